//
// Generated by NVIDIA NVVM Compiler
//
// Compiler Build ID: CL-36424714
// Cuda compilation tools, release 13.0, V13.0.88
// Based on NVVM 20.0.0
//

.version 9.0
.target sm_100
.address_size 64

	// .globl	_Z24attention_forward_kernelIfEvPKT_S2_S2_PS0_iiiibf
// _ZZ24attention_forward_kernelIfEvPKT_S2_S2_PS0_iiiibfE10shared_max has been demoted
// _ZZ24attention_forward_kernelIfEvPKT_S2_S2_PS0_iiiibfE10shared_sum has been demoted
// _ZZ24attention_forward_kernelI6__halfEvPKT_S3_S3_PS1_iiiibfE10shared_max has been demoted
// _ZZ24attention_forward_kernelI6__halfEvPKT_S3_S3_PS1_iiiibfE10shared_sum has been demoted
// _ZZ24attention_forward_kernelI13__nv_bfloat16EvPKT_S3_S3_PS1_iiiibfE10shared_max has been demoted
// _ZZ24attention_forward_kernelI13__nv_bfloat16EvPKT_S3_S3_PS1_iiiibfE10shared_sum has been demoted
.extern .shared .align 16 .b8 shared_mem[];

.visible .entry _Z24attention_forward_kernelIfEvPKT_S2_S2_PS0_iiiibf(
	.param .u64 .ptr .align 1 _Z24attention_forward_kernelIfEvPKT_S2_S2_PS0_iiiibf_param_0,
	.param .u64 .ptr .align 1 _Z24attention_forward_kernelIfEvPKT_S2_S2_PS0_iiiibf_param_1,
	.param .u64 .ptr .align 1 _Z24attention_forward_kernelIfEvPKT_S2_S2_PS0_iiiibf_param_2,
	.param .u64 .ptr .align 1 _Z24attention_forward_kernelIfEvPKT_S2_S2_PS0_iiiibf_param_3,
	.param .u32 _Z24attention_forward_kernelIfEvPKT_S2_S2_PS0_iiiibf_param_4,
	.param .u32 _Z24attention_forward_kernelIfEvPKT_S2_S2_PS0_iiiibf_param_5,
	.param .u32 _Z24attention_forward_kernelIfEvPKT_S2_S2_PS0_iiiibf_param_6,
	.param .u32 _Z24attention_forward_kernelIfEvPKT_S2_S2_PS0_iiiibf_param_7,
	.param .u8 _Z24attention_forward_kernelIfEvPKT_S2_S2_PS0_iiiibf_param_8,
	.param .f32 _Z24attention_forward_kernelIfEvPKT_S2_S2_PS0_iiiibf_param_9
)
{
	.reg .pred 	%p<90>;
	.reg .b16 	%rs<2>;
	.reg .b32 	%r<230>;
	.reg .b32 	%f<360>;
	.reg .b64 	%rd<134>;
	// demoted variable
	.shared .align 4 .b8 _ZZ24attention_forward_kernelIfEvPKT_S2_S2_PS0_iiiibfE10shared_max[128];
	// demoted variable
	.shared .align 4 .b8 _ZZ24attention_forward_kernelIfEvPKT_S2_S2_PS0_iiiibfE10shared_sum[128];
	ld.param.u64 	%rd14, [_Z24attention_forward_kernelIfEvPKT_S2_S2_PS0_iiiibf_param_0];
	ld.param.u64 	%rd15, [_Z24attention_forward_kernelIfEvPKT_S2_S2_PS0_iiiibf_param_1];
	ld.param.u64 	%rd16, [_Z24attention_forward_kernelIfEvPKT_S2_S2_PS0_iiiibf_param_2];
	ld.param.u64 	%rd13, [_Z24attention_forward_kernelIfEvPKT_S2_S2_PS0_iiiibf_param_3];
	ld.param.u32 	%r69, [_Z24attention_forward_kernelIfEvPKT_S2_S2_PS0_iiiibf_param_4];
	ld.param.u32 	%r66, [_Z24attention_forward_kernelIfEvPKT_S2_S2_PS0_iiiibf_param_5];
	ld.param.u32 	%r67, [_Z24attention_forward_kernelIfEvPKT_S2_S2_PS0_iiiibf_param_6];
	ld.param.u32 	%r68, [_Z24attention_forward_kernelIfEvPKT_S2_S2_PS0_iiiibf_param_7];
	ld.param.s8 	%rs1, [_Z24attention_forward_kernelIfEvPKT_S2_S2_PS0_iiiibf_param_8];
	ld.param.f32 	%f56, [_Z24attention_forward_kernelIfEvPKT_S2_S2_PS0_iiiibf_param_9];
	cvta.to.global.u64 	%rd1, %rd15;
	cvta.to.global.u64 	%rd2, %rd14;
	cvta.to.global.u64 	%rd3, %rd16;
	mov.u32 	%r1, %ctaid.x;
	mov.u32 	%r2, %ctaid.y;
	setp.ge.s32 	%p1, %r1, %r69;
	setp.ge.s32 	%p2, %r2, %r66;
	or.pred  	%p3, %p1, %p2;
	@%p3 bra 	$L__BB0_76;
	mad.lo.s32 	%r70, %r66, %r1, %r2;
	mul.lo.s32 	%r71, %r70, %r67;
	mul.lo.s32 	%r72, %r71, %r68;
	cvt.s64.s32 	%rd4, %r72;
	mov.u32 	%r3, %tid.x;
	mov.u32 	%r4, %ntid.x;
	setp.lt.s32 	%p4, %r67, 1;
	@%p4 bra 	$L__BB0_76;
	and.b32  	%r5, %r3, 31;
	add.s32 	%r74, %r4, 31;
	shr.u32 	%r6, %r74, 5;
	shr.u32 	%r75, %r3, 3;
	and.b32  	%r76, %r75, 124;
	mov.u32 	%r77, _ZZ24attention_forward_kernelIfEvPKT_S2_S2_PS0_iiiibfE10shared_max;
	add.s32 	%r7, %r77, %r76;
	shl.b32 	%r78, %r3, 2;
	and.b32  	%r79, %r78, 124;
	add.s32 	%r8, %r77, %r79;
	mov.u32 	%r80, _ZZ24attention_forward_kernelIfEvPKT_S2_S2_PS0_iiiibfE10shared_sum;
	add.s32 	%r9, %r80, %r76;
	add.s32 	%r10, %r80, %r79;
	add.s32 	%r11, %r3, %r4;
	max.u32 	%r81, %r67, %r11;
	setp.lt.u32 	%p5, %r11, %r67;
	selp.u32 	%r82, 1, 0, %p5;
	add.s32 	%r83, %r11, %r82;
	sub.s32 	%r84, %r81, %r83;
	div.u32 	%r85, %r84, %r4;
	add.s32 	%r12, %r85, %r82;
	add.s32 	%r86, %r12, 1;
	and.b32  	%r13, %r67, 7;
	add.s32 	%r14, %r13, -1;
	and.b32  	%r15, %r67, 3;
	add.s32 	%r16, %r68, -1;
	and.b32  	%r17, %r68, 7;
	and.b32  	%r18, %r68, 3;
	mul.f32 	%f1, %f56, 0f00000000;
	and.b32  	%r19, %r86, 3;
	mov.u32 	%r87, shared_mem;
	add.s32 	%r20, %r87, %r78;
	shl.b32 	%r21, %r4, 2;
	add.s32 	%r22, %r20, %r21;
	add.s32 	%r23, %r11, %r4;
	add.s32 	%r24, %r22, %r21;
	add.s32 	%r25, %r23, %r4;
	and.b32  	%r26, %r68, 2147483640;
	and.b32  	%r27, %r68, 1;
	and.b32  	%r28, %r67, 2147483640;
	and.b32  	%r29, %r67, 1;
	neg.s32 	%r30, %r26;
	cvta.to.global.u64 	%rd5, %rd13;
	mov.b32 	%r211, 0;
$L__BB0_3:
	setp.ge.u32 	%p6, %r3, %r67;
	@%p6 bra 	$L__BB0_24;
	setp.lt.s32 	%p7, %r68, 1;
	mul.lo.s32 	%r32, %r211, %r68;
	@%p7 bra 	$L__BB0_18;
	cvt.u64.u32 	%rd6, %r32;
	add.s64 	%rd17, %rd4, %rd6;
	shl.b64 	%rd18, %rd17, 2;
	add.s64 	%rd19, %rd2, %rd18;
	add.s64 	%rd7, %rd19, 16;
	mov.u32 	%r212, %r3;
$L__BB0_6:
	setp.lt.u32 	%p24, %r16, 7;
	mul.lo.s32 	%r34, %r212, %r68;
	mov.f32 	%f339, 0f00000000;
	mov.b32 	%r215, 0;
	@%p24 bra 	$L__BB0_9;
	cvt.u64.u32 	%rd20, %r34;
	add.s64 	%rd21, %rd4, %rd20;
	shl.b64 	%rd22, %rd21, 2;
	add.s64 	%rd23, %rd1, %rd22;
	add.s64 	%rd132, %rd23, 16;
	mov.f32 	%f339, 0f00000000;
	mov.u64 	%rd133, %rd7;
	mov.u32 	%r213, %r30;
$L__BB0_8:
	.pragma "nounroll";
	ld.global.f32 	%f75, [%rd133+-16];
	ld.global.f32 	%f76, [%rd132+-16];
	fma.rn.f32 	%f77, %f75, %f76, %f339;
	ld.global.f32 	%f78, [%rd133+-12];
	ld.global.f32 	%f79, [%rd132+-12];
	fma.rn.f32 	%f80, %f78, %f79, %f77;
	ld.global.f32 	%f81, [%rd133+-8];
	ld.global.f32 	%f82, [%rd132+-8];
	fma.rn.f32 	%f83, %f81, %f82, %f80;
	ld.global.f32 	%f84, [%rd133+-4];
	ld.global.f32 	%f85, [%rd132+-4];
	fma.rn.f32 	%f86, %f84, %f85, %f83;
	ld.global.f32 	%f87, [%rd133];
	ld.global.f32 	%f88, [%rd132];
	fma.rn.f32 	%f89, %f87, %f88, %f86;
	ld.global.f32 	%f90, [%rd133+4];
	ld.global.f32 	%f91, [%rd132+4];
	fma.rn.f32 	%f92, %f90, %f91, %f89;
	ld.global.f32 	%f93, [%rd133+8];
	ld.global.f32 	%f94, [%rd132+8];
	fma.rn.f32 	%f95, %f93, %f94, %f92;
	ld.global.f32 	%f96, [%rd133+12];
	ld.global.f32 	%f97, [%rd132+12];
	fma.rn.f32 	%f339, %f96, %f97, %f95;
	add.s32 	%r213, %r213, 8;
	add.s64 	%rd133, %rd133, 32;
	add.s64 	%rd132, %rd132, 32;
	setp.ne.s32 	%p25, %r213, 0;
	mov.u32 	%r215, %r26;
	@%p25 bra 	$L__BB0_8;
$L__BB0_9:
	setp.eq.s32 	%p26, %r17, 0;
	@%p26 bra 	$L__BB0_17;
	add.s32 	%r99, %r17, -1;
	setp.lt.u32 	%p27, %r99, 3;
	@%p27 bra 	$L__BB0_12;
	add.s32 	%r100, %r215, %r32;
	cvt.u64.u32 	%rd24, %r100;
	add.s64 	%rd25, %rd24, %rd4;
	shl.b64 	%rd26, %rd25, 2;
	add.s64 	%rd27, %rd2, %rd26;
	ld.global.f32 	%f99, [%rd27];
	add.s32 	%r101, %r215, %r34;
	cvt.u64.u32 	%rd28, %r101;
	add.s64 	%rd29, %rd28, %rd4;
	shl.b64 	%rd30, %rd29, 2;
	add.s64 	%rd31, %rd1, %rd30;
	ld.global.f32 	%f100, [%rd31];
	fma.rn.f32 	%f101, %f99, %f100, %f339;
	cvt.u64.u32 	%rd32, %r215;
	add.s64 	%rd33, %rd32, %rd6;
	add.s64 	%rd34, %rd33, %rd4;
	shl.b64 	%rd35, %rd34, 2;
	add.s64 	%rd36, %rd2, %rd35;
	ld.global.f32 	%f102, [%rd36+4];
	cvt.u64.u32 	%rd37, %r34;
	add.s64 	%rd38, %rd32, %rd37;
	add.s64 	%rd39, %rd38, %rd4;
	shl.b64 	%rd40, %rd39, 2;
	add.s64 	%rd41, %rd1, %rd40;
	ld.global.f32 	%f103, [%rd41+4];
	fma.rn.f32 	%f104, %f102, %f103, %f101;
	ld.global.f32 	%f105, [%rd36+8];
	ld.global.f32 	%f106, [%rd41+8];
	fma.rn.f32 	%f107, %f105, %f106, %f104;
	ld.global.f32 	%f108, [%rd36+12];
	ld.global.f32 	%f109, [%rd41+12];
	fma.rn.f32 	%f339, %f108, %f109, %f107;
	add.s32 	%r215, %r215, 4;
$L__BB0_12:
	setp.eq.s32 	%p28, %r18, 0;
	@%p28 bra 	$L__BB0_17;
	setp.eq.s32 	%p29, %r18, 1;
	@%p29 bra 	$L__BB0_15;
	add.s32 	%r102, %r215, %r32;
	cvt.u64.u32 	%rd42, %r102;
	add.s64 	%rd43, %rd42, %rd4;
	shl.b64 	%rd44, %rd43, 2;
	add.s64 	%rd45, %rd2, %rd44;
	ld.global.f32 	%f111, [%rd45];
	add.s32 	%r103, %r215, %r34;
	cvt.u64.u32 	%rd46, %r103;
	add.s64 	%rd47, %rd46, %rd4;
	shl.b64 	%rd48, %rd47, 2;
	add.s64 	%rd49, %rd1, %rd48;
	ld.global.f32 	%f112, [%rd49];
	fma.rn.f32 	%f113, %f111, %f112, %f339;
	cvt.u64.u32 	%rd50, %r215;
	add.s64 	%rd51, %rd50, %rd6;
	add.s64 	%rd52, %rd51, %rd4;
	shl.b64 	%rd53, %rd52, 2;
	add.s64 	%rd54, %rd2, %rd53;
	ld.global.f32 	%f114, [%rd54+4];
	cvt.u64.u32 	%rd55, %r34;
	add.s64 	%rd56, %rd50, %rd55;
	add.s64 	%rd57, %rd56, %rd4;
	shl.b64 	%rd58, %rd57, 2;
	add.s64 	%rd59, %rd1, %rd58;
	ld.global.f32 	%f115, [%rd59+4];
	fma.rn.f32 	%f339, %f114, %f115, %f113;
	add.s32 	%r215, %r215, 2;
$L__BB0_15:
	setp.eq.s32 	%p30, %r27, 0;
	@%p30 bra 	$L__BB0_17;
	add.s32 	%r104, %r215, %r32;
	cvt.u64.u32 	%rd60, %r104;
	add.s64 	%rd61, %rd60, %rd4;
	shl.b64 	%rd62, %rd61, 2;
	add.s64 	%rd63, %rd2, %rd62;
	ld.global.f32 	%f116, [%rd63];
	add.s32 	%r105, %r215, %r34;
	cvt.u64.u32 	%rd64, %r105;
	add.s64 	%rd65, %rd64, %rd4;
	shl.b64 	%rd66, %rd65, 2;
	add.s64 	%rd67, %rd1, %rd66;
	ld.global.f32 	%f117, [%rd67];
	fma.rn.f32 	%f339, %f116, %f117, %f339;
$L__BB0_17:
	setp.ne.s16 	%p31, %rs1, 0;
	mul.f32 	%f118, %f56, %f339;
	setp.gt.u32 	%p32, %r212, %r211;
	selp.f32 	%f119, 0fFF800000, %f118, %p32;
	selp.f32 	%f120, %f119, %f118, %p31;
	shl.b32 	%r106, %r212, 2;
	mov.u32 	%r107, shared_mem;
	add.s32 	%r108, %r107, %r106;
	st.shared.f32 	[%r108], %f120;
	add.s32 	%r212, %r212, %r4;
	setp.lt.s32 	%p33, %r212, %r67;
	@%p33 bra 	$L__BB0_6;
	bra.uni 	$L__BB0_24;
$L__BB0_18:
	setp.eq.s32 	%p8, %r19, 0;
	mov.u32 	%r217, %r3;
	@%p8 bra 	$L__BB0_22;
	setp.eq.s32 	%p9, %r19, 1;
	setp.ne.s16 	%p10, %rs1, 0;
	setp.gt.u32 	%p11, %r3, %r211;
	selp.f32 	%f58, 0fFF800000, %f1, %p11;
	selp.f32 	%f59, %f58, %f1, %p10;
	st.shared.f32 	[%r20], %f59;
	mov.u32 	%r217, %r11;
	@%p9 bra 	$L__BB0_22;
	setp.eq.s32 	%p12, %r19, 2;
	setp.gt.u32 	%p14, %r11, %r211;
	selp.f32 	%f60, 0fFF800000, %f1, %p14;
	selp.f32 	%f61, %f60, %f1, %p10;
	st.shared.f32 	[%r22], %f61;
	mov.u32 	%r217, %r23;
	@%p12 bra 	$L__BB0_22;
	setp.gt.u32 	%p16, %r23, %r211;
	selp.f32 	%f62, 0fFF800000, %f1, %p16;
	selp.f32 	%f63, %f62, %f1, %p10;
	st.shared.f32 	[%r24], %f63;
	mov.u32 	%r217, %r25;
$L__BB0_22:
	setp.lt.u32 	%p17, %r12, 3;
	@%p17 bra 	$L__BB0_24;
$L__BB0_23:
	setp.ne.s16 	%p18, %rs1, 0;
	setp.gt.u32 	%p19, %r217, %r211;
	selp.f32 	%f64, 0fFF800000, %f1, %p19;
	selp.f32 	%f65, %f64, %f1, %p18;
	shl.b32 	%r89, %r217, 2;
	mov.u32 	%r90, shared_mem;
	add.s32 	%r91, %r90, %r89;
	st.shared.f32 	[%r91], %f65;
	add.s32 	%r92, %r217, %r4;
	setp.gt.u32 	%p20, %r92, %r211;
	selp.f32 	%f66, 0fFF800000, %f1, %p20;
	selp.f32 	%f67, %f66, %f1, %p18;
	add.s32 	%r93, %r91, %r21;
	st.shared.f32 	[%r93], %f67;
	add.s32 	%r94, %r92, %r4;
	setp.gt.u32 	%p21, %r94, %r211;
	selp.f32 	%f68, 0fFF800000, %f1, %p21;
	selp.f32 	%f69, %f68, %f1, %p18;
	add.s32 	%r95, %r93, %r21;
	st.shared.f32 	[%r95], %f69;
	add.s32 	%r96, %r94, %r4;
	setp.gt.u32 	%p22, %r96, %r211;
	selp.f32 	%f70, 0fFF800000, %f1, %p22;
	selp.f32 	%f71, %f70, %f1, %p18;
	add.s32 	%r97, %r95, %r21;
	st.shared.f32 	[%r97], %f71;
	add.s32 	%r217, %r96, %r4;
	setp.lt.s32 	%p23, %r217, %r67;
	@%p23 bra 	$L__BB0_23;
$L__BB0_24:
	bar.sync 	0;
	mov.f32 	%f343, 0fFF800000;
	@%p6 bra 	$L__BB0_31;
	setp.eq.s32 	%p35, %r19, 0;
	mov.f32 	%f343, 0fFF800000;
	mov.u32 	%r219, %r3;
	@%p35 bra 	$L__BB0_29;
	setp.eq.s32 	%p36, %r19, 1;
	ld.shared.f32 	%f124, [%r20];
	max.f32 	%f343, %f124, 0fFF800000;
	mov.u32 	%r219, %r11;
	@%p36 bra 	$L__BB0_29;
	setp.eq.s32 	%p37, %r19, 2;
	ld.shared.f32 	%f125, [%r22];
	max.f32 	%f343, %f343, %f125;
	mov.u32 	%r219, %r23;
	@%p37 bra 	$L__BB0_29;
	ld.shared.f32 	%f126, [%r24];
	max.f32 	%f343, %f343, %f126;
	mov.u32 	%r219, %r25;
$L__BB0_29:
	setp.lt.u32 	%p38, %r12, 3;
	@%p38 bra 	$L__BB0_31;
$L__BB0_30:
	shl.b32 	%r109, %r219, 2;
	mov.u32 	%r110, shared_mem;
	add.s32 	%r111, %r110, %r109;
	ld.shared.f32 	%f127, [%r111];
	max.f32 	%f128, %f343, %f127;
	add.s32 	%r112, %r111, %r21;
	ld.shared.f32 	%f129, [%r112];
	max.f32 	%f130, %f128, %f129;
	add.s32 	%r113, %r112, %r21;
	ld.shared.f32 	%f131, [%r113];
	max.f32 	%f132, %f130, %f131;
	add.s32 	%r114, %r113, %r21;
	ld.shared.f32 	%f133, [%r114];
	max.f32 	%f343, %f132, %f133;
	add.s32 	%r219, %r21, %r219;
	setp.lt.s32 	%p39, %r219, %r67;
	@%p39 bra 	$L__BB0_30;
$L__BB0_31:
	setp.ne.s32 	%p40, %r5, 0;
	mov.b32 	%r115, %f343;
	shfl.sync.bfly.b32	%r116|%p41, %r115, 16, 31, -1;
	mov.b32 	%f134, %r116;
	max.f32 	%f135, %f343, %f134;
	mov.b32 	%r117, %f135;
	shfl.sync.bfly.b32	%r118|%p42, %r117, 8, 31, -1;
	mov.b32 	%f136, %r118;
	max.f32 	%f137, %f135, %f136;
	mov.b32 	%r119, %f137;
	shfl.sync.bfly.b32	%r120|%p43, %r119, 4, 31, -1;
	mov.b32 	%f138, %r120;
	max.f32 	%f139, %f137, %f138;
	mov.b32 	%r121, %f139;
	shfl.sync.bfly.b32	%r122|%p44, %r121, 2, 31, -1;
	mov.b32 	%f140, %r122;
	max.f32 	%f141, %f139, %f140;
	mov.b32 	%r123, %f141;
	shfl.sync.bfly.b32	%r124|%p45, %r123, 1, 31, -1;
	mov.b32 	%f142, %r124;
	max.f32 	%f24, %f141, %f142;
	@%p40 bra 	$L__BB0_33;
	st.shared.f32 	[%r7], %f24;
$L__BB0_33:
	setp.gt.u32 	%p46, %r3, 31;
	bar.sync 	0;
	@%p46 bra 	$L__BB0_37;
	setp.ge.u32 	%p47, %r5, %r6;
	mov.f32 	%f344, 0fFF800000;
	@%p47 bra 	$L__BB0_36;
	ld.shared.f32 	%f344, [%r8];
$L__BB0_36:
	mov.b32 	%r125, %f344;
	shfl.sync.bfly.b32	%r126|%p48, %r125, 16, 31, -1;
	mov.b32 	%f144, %r126;
	max.f32 	%f145, %f344, %f144;
	mov.b32 	%r127, %f145;
	shfl.sync.bfly.b32	%r128|%p49, %r127, 8, 31, -1;
	mov.b32 	%f146, %r128;
	max.f32 	%f147, %f145, %f146;
	mov.b32 	%r129, %f147;
	shfl.sync.bfly.b32	%r130|%p50, %r129, 4, 31, -1;
	mov.b32 	%f148, %r130;
	max.f32 	%f149, %f147, %f148;
	mov.b32 	%r131, %f149;
	shfl.sync.bfly.b32	%r132|%p51, %r131, 2, 31, -1;
	mov.b32 	%f150, %r132;
	max.f32 	%f151, %f149, %f150;
	mov.b32 	%r133, %f151;
	shfl.sync.bfly.b32	%r134|%p52, %r133, 1, 31, -1;
	mov.b32 	%f152, %r134;
	max.f32 	%f345, %f151, %f152;
$L__BB0_37:
	setp.ne.s32 	%p53, %r3, 0;
	bar.sync 	0;
	@%p53 bra 	$L__BB0_39;
	st.shared.f32 	[_ZZ24attention_forward_kernelIfEvPKT_S2_S2_PS0_iiiibfE10shared_max], %f345;
$L__BB0_39:
	bar.sync 	0;
	mov.f32 	%f349, 0f00000000;
	ld.shared.f32 	%f345, [_ZZ24attention_forward_kernelIfEvPKT_S2_S2_PS0_iiiibfE10shared_max];
	@%p6 bra 	$L__BB0_46;
	setp.eq.s32 	%p55, %r19, 0;
	mov.f32 	%f349, 0f00000000;
	mov.u32 	%r221, %r3;
	@%p55 bra 	$L__BB0_44;
	setp.eq.s32 	%p56, %r19, 1;
	ld.shared.f32 	%f156, [%r20];
	sub.f32 	%f157, %f156, %f345;
	fma.rn.f32 	%f158, %f157, 0f3BBB989D, 0f3F000000;
	cvt.sat.f32.f32 	%f159, %f158;
	mov.f32 	%f160, 0f4B400001;
	mov.f32 	%f161, 0f437C0000;
	fma.rm.f32 	%f162, %f159, %f161, %f160;
	add.f32 	%f163, %f162, 0fCB40007F;
	neg.f32 	%f164, %f163;
	fma.rn.f32 	%f165, %f157, 0f3FB8AA3B, %f164;
	fma.rn.f32 	%f166, %f157, 0f32A57060, %f165;
	mov.b32 	%r135, %f162;
	shl.b32 	%r136, %r135, 23;
	mov.b32 	%f167, %r136;
	ex2.approx.ftz.f32 	%f168, %f166;
	mul.f32 	%f169, %f168, %f167;
	st.shared.f32 	[%r20], %f169;
	add.f32 	%f349, %f169, 0f00000000;
	mov.u32 	%r221, %r11;
	@%p56 bra 	$L__BB0_44;
	setp.eq.s32 	%p57, %r19, 2;
	ld.shared.f32 	%f170, [%r22];
	sub.f32 	%f171, %f170, %f345;
	fma.rn.f32 	%f172, %f171, 0f3BBB989D, 0f3F000000;
	cvt.sat.f32.f32 	%f173, %f172;
	mov.f32 	%f174, 0f4B400001;
	mov.f32 	%f175, 0f437C0000;
	fma.rm.f32 	%f176, %f173, %f175, %f174;
	add.f32 	%f177, %f176, 0fCB40007F;
	neg.f32 	%f178, %f177;
	fma.rn.f32 	%f179, %f171, 0f3FB8AA3B, %f178;
	fma.rn.f32 	%f180, %f171, 0f32A57060, %f179;
	mov.b32 	%r137, %f176;
	shl.b32 	%r138, %r137, 23;
	mov.b32 	%f181, %r138;
	ex2.approx.ftz.f32 	%f182, %f180;
	mul.f32 	%f183, %f182, %f181;
	st.shared.f32 	[%r22], %f183;
	add.f32 	%f349, %f349, %f183;
	mov.u32 	%r221, %r23;
	@%p57 bra 	$L__BB0_44;
	ld.shared.f32 	%f184, [%r24];
	sub.f32 	%f185, %f184, %f345;
	fma.rn.f32 	%f186, %f185, 0f3BBB989D, 0f3F000000;
	cvt.sat.f32.f32 	%f187, %f186;
	mov.f32 	%f188, 0f4B400001;
	mov.f32 	%f189, 0f437C0000;
	fma.rm.f32 	%f190, %f187, %f189, %f188;
	add.f32 	%f191, %f190, 0fCB40007F;
	neg.f32 	%f192, %f191;
	fma.rn.f32 	%f193, %f185, 0f3FB8AA3B, %f192;
	fma.rn.f32 	%f194, %f185, 0f32A57060, %f193;
	mov.b32 	%r139, %f190;
	shl.b32 	%r140, %r139, 23;
	mov.b32 	%f195, %r140;
	ex2.approx.ftz.f32 	%f196, %f194;
	mul.f32 	%f197, %f196, %f195;
	st.shared.f32 	[%r24], %f197;
	add.f32 	%f349, %f349, %f197;
	mov.u32 	%r221, %r25;
$L__BB0_44:
	setp.lt.u32 	%p58, %r12, 3;
	@%p58 bra 	$L__BB0_46;
$L__BB0_45:
	shl.b32 	%r141, %r221, 2;
	mov.u32 	%r142, shared_mem;
	add.s32 	%r143, %r142, %r141;
	ld.shared.f32 	%f198, [%r143];
	sub.f32 	%f199, %f198, %f345;
	fma.rn.f32 	%f200, %f199, 0f3BBB989D, 0f3F000000;
	cvt.sat.f32.f32 	%f201, %f200;
	mov.f32 	%f202, 0f4B400001;
	mov.f32 	%f203, 0f437C0000;
	fma.rm.f32 	%f204, %f201, %f203, %f202;
	add.f32 	%f205, %f204, 0fCB40007F;
	neg.f32 	%f206, %f205;
	fma.rn.f32 	%f207, %f199, 0f3FB8AA3B, %f206;
	fma.rn.f32 	%f208, %f199, 0f32A57060, %f207;
	mov.b32 	%r144, %f204;
	shl.b32 	%r145, %r144, 23;
	mov.b32 	%f209, %r145;
	ex2.approx.ftz.f32 	%f210, %f208;
	mul.f32 	%f211, %f210, %f209;
	st.shared.f32 	[%r143], %f211;
	add.f32 	%f212, %f349, %f211;
	add.s32 	%r146, %r143, %r21;
	ld.shared.f32 	%f213, [%r146];
	sub.f32 	%f214, %f213, %f345;
	fma.rn.f32 	%f215, %f214, 0f3BBB989D, 0f3F000000;
	cvt.sat.f32.f32 	%f216, %f215;
	fma.rm.f32 	%f217, %f216, %f203, %f202;
	add.f32 	%f218, %f217, 0fCB40007F;
	neg.f32 	%f219, %f218;
	fma.rn.f32 	%f220, %f214, 0f3FB8AA3B, %f219;
	fma.rn.f32 	%f221, %f214, 0f32A57060, %f220;
	mov.b32 	%r147, %f217;
	shl.b32 	%r148, %r147, 23;
	mov.b32 	%f222, %r148;
	ex2.approx.ftz.f32 	%f223, %f221;
	mul.f32 	%f224, %f223, %f222;
	st.shared.f32 	[%r146], %f224;
	add.f32 	%f225, %f212, %f224;
	add.s32 	%r149, %r146, %r21;
	ld.shared.f32 	%f226, [%r149];
	sub.f32 	%f227, %f226, %f345;
	fma.rn.f32 	%f228, %f227, 0f3BBB989D, 0f3F000000;
	cvt.sat.f32.f32 	%f229, %f228;
	fma.rm.f32 	%f230, %f229, %f203, %f202;
	add.f32 	%f231, %f230, 0fCB40007F;
	neg.f32 	%f232, %f231;
	fma.rn.f32 	%f233, %f227, 0f3FB8AA3B, %f232;
	fma.rn.f32 	%f234, %f227, 0f32A57060, %f233;
	mov.b32 	%r150, %f230;
	shl.b32 	%r151, %r150, 23;
	mov.b32 	%f235, %r151;
	ex2.approx.ftz.f32 	%f236, %f234;
	mul.f32 	%f237, %f236, %f235;
	st.shared.f32 	[%r149], %f237;
	add.f32 	%f238, %f225, %f237;
	add.s32 	%r152, %r149, %r21;
	ld.shared.f32 	%f239, [%r152];
	sub.f32 	%f240, %f239, %f345;
	fma.rn.f32 	%f241, %f240, 0f3BBB989D, 0f3F000000;
	cvt.sat.f32.f32 	%f242, %f241;
	fma.rm.f32 	%f243, %f242, %f203, %f202;
	add.f32 	%f244, %f243, 0fCB40007F;
	neg.f32 	%f245, %f244;
	fma.rn.f32 	%f246, %f240, 0f3FB8AA3B, %f245;
	fma.rn.f32 	%f247, %f240, 0f32A57060, %f246;
	mov.b32 	%r153, %f243;
	shl.b32 	%r154, %r153, 23;
	mov.b32 	%f248, %r154;
	ex2.approx.ftz.f32 	%f249, %f247;
	mul.f32 	%f250, %f249, %f248;
	st.shared.f32 	[%r152], %f250;
	add.f32 	%f349, %f238, %f250;
	add.s32 	%r221, %r21, %r221;
	setp.lt.s32 	%p59, %r221, %r67;
	@%p59 bra 	$L__BB0_45;
$L__BB0_46:
	mov.b32 	%r155, %f349;
	shfl.sync.bfly.b32	%r156|%p61, %r155, 16, 31, -1;
	mov.b32 	%f251, %r156;
	add.f32 	%f252, %f349, %f251;
	mov.b32 	%r157, %f252;
	shfl.sync.bfly.b32	%r158|%p62, %r157, 8, 31, -1;
	mov.b32 	%f253, %r158;
	add.f32 	%f254, %f252, %f253;
	mov.b32 	%r159, %f254;
	shfl.sync.bfly.b32	%r160|%p63, %r159, 4, 31, -1;
	mov.b32 	%f255, %r160;
	add.f32 	%f256, %f254, %f255;
	mov.b32 	%r161, %f256;
	shfl.sync.bfly.b32	%r162|%p64, %r161, 2, 31, -1;
	mov.b32 	%f257, %r162;
	add.f32 	%f258, %f256, %f257;
	mov.b32 	%r163, %f258;
	shfl.sync.bfly.b32	%r164|%p65, %r163, 1, 31, -1;
	mov.b32 	%f259, %r164;
	add.f32 	%f38, %f258, %f259;
	@%p40 bra 	$L__BB0_48;
	st.shared.f32 	[%r9], %f38;
$L__BB0_48:
	setp.gt.u32 	%p66, %r3, 31;
	bar.sync 	0;
	@%p66 bra 	$L__BB0_52;
	setp.ge.u32 	%p67, %r5, %r6;
	mov.f32 	%f350, 0f00000000;
	@%p67 bra 	$L__BB0_51;
	ld.shared.f32 	%f350, [%r10];
$L__BB0_51:
	mov.b32 	%r165, %f350;
	shfl.sync.bfly.b32	%r166|%p68, %r165, 16, 31, -1;
	mov.b32 	%f261, %r166;
	add.f32 	%f262, %f350, %f261;
	mov.b32 	%r167, %f262;
	shfl.sync.bfly.b32	%r168|%p69, %r167, 8, 31, -1;
	mov.b32 	%f263, %r168;
	add.f32 	%f264, %f262, %f263;
	mov.b32 	%r169, %f264;
	shfl.sync.bfly.b32	%r170|%p70, %r169, 4, 31, -1;
	mov.b32 	%f265, %r170;
	add.f32 	%f266, %f264, %f265;
	mov.b32 	%r171, %f266;
	shfl.sync.bfly.b32	%r172|%p71, %r171, 2, 31, -1;
	mov.b32 	%f267, %r172;
	add.f32 	%f268, %f266, %f267;
	mov.b32 	%r173, %f268;
	shfl.sync.bfly.b32	%r174|%p72, %r173, 1, 31, -1;
	mov.b32 	%f269, %r174;
	add.f32 	%f351, %f268, %f269;
$L__BB0_52:
	setp.ne.s32 	%p73, %r3, 0;
	bar.sync 	0;
	@%p73 bra 	$L__BB0_54;
	st.shared.f32 	[_ZZ24attention_forward_kernelIfEvPKT_S2_S2_PS0_iiiibfE10shared_sum], %f351;
$L__BB0_54:
	setp.ge.u32 	%p74, %r3, %r67;
	bar.sync 	0;
	ld.shared.f32 	%f351, [_ZZ24attention_forward_kernelIfEvPKT_S2_S2_PS0_iiiibfE10shared_sum];
	@%p74 bra 	$L__BB0_61;
	setp.eq.s32 	%p75, %r19, 0;
	mov.u32 	%r223, %r3;
	@%p75 bra 	$L__BB0_59;
	setp.eq.s32 	%p76, %r19, 1;
	ld.shared.f32 	%f270, [%r20];
	div.rn.f32 	%f271, %f270, %f351;
	st.shared.f32 	[%r20], %f271;
	mov.u32 	%r223, %r11;
	@%p76 bra 	$L__BB0_59;
	setp.eq.s32 	%p77, %r19, 2;
	ld.shared.f32 	%f272, [%r22];
	div.rn.f32 	%f273, %f272, %f351;
	st.shared.f32 	[%r22], %f273;
	mov.u32 	%r223, %r23;
	@%p77 bra 	$L__BB0_59;
	ld.shared.f32 	%f274, [%r24];
	div.rn.f32 	%f275, %f274, %f351;
	st.shared.f32 	[%r24], %f275;
	mov.u32 	%r223, %r25;
$L__BB0_59:
	setp.lt.u32 	%p78, %r12, 3;
	@%p78 bra 	$L__BB0_61;
$L__BB0_60:
	shl.b32 	%r175, %r223, 2;
	mov.u32 	%r176, shared_mem;
	add.s32 	%r177, %r176, %r175;
	ld.shared.f32 	%f276, [%r177];
	div.rn.f32 	%f277, %f276, %f351;
	st.shared.f32 	[%r177], %f277;
	add.s32 	%r178, %r177, %r21;
	ld.shared.f32 	%f278, [%r178];
	div.rn.f32 	%f279, %f278, %f351;
	st.shared.f32 	[%r178], %f279;
	add.s32 	%r179, %r178, %r21;
	ld.shared.f32 	%f280, [%r179];
	div.rn.f32 	%f281, %f280, %f351;
	st.shared.f32 	[%r179], %f281;
	add.s32 	%r180, %r179, %r21;
	ld.shared.f32 	%f282, [%r180];
	div.rn.f32 	%f283, %f282, %f351;
	st.shared.f32 	[%r180], %f283;
	add.s32 	%r223, %r21, %r223;
	setp.lt.s32 	%p79, %r223, %r67;
	@%p79 bra 	$L__BB0_60;
$L__BB0_61:
	setp.ge.s32 	%p80, %r3, %r68;
	bar.sync 	0;
	@%p80 bra 	$L__BB0_75;
	mul.lo.s32 	%r55, %r211, %r68;
	mov.u32 	%r225, %r3;
$L__BB0_63:
	setp.lt.u32 	%p81, %r67, 8;
	mov.f32 	%f359, 0f00000000;
	mov.b32 	%r228, 0;
	@%p81 bra 	$L__BB0_66;
	mov.f32 	%f359, 0f00000000;
	mov.b32 	%r226, 0;
$L__BB0_65:
	.pragma "nounroll";
	shl.b32 	%r183, %r226, 2;
	mov.u32 	%r184, shared_mem;
	add.s32 	%r185, %r184, %r183;
	ld.shared.v4.f32 	{%f287, %f288, %f289, %f290}, [%r185];
	mad.lo.s32 	%r186, %r226, %r68, %r225;
	cvt.s64.s32 	%rd68, %r186;
	add.s64 	%rd69, %rd68, %rd4;
	shl.b64 	%rd70, %rd69, 2;
	add.s64 	%rd71, %rd3, %rd70;
	ld.global.f32 	%f291, [%rd71];
	fma.rn.f32 	%f292, %f287, %f291, %f359;
	add.s32 	%r187, %r186, %r68;
	cvt.s64.s32 	%rd72, %r187;
	add.s64 	%rd73, %rd72, %rd4;
	shl.b64 	%rd74, %rd73, 2;
	add.s64 	%rd75, %rd3, %rd74;
	ld.global.f32 	%f293, [%rd75];
	fma.rn.f32 	%f294, %f288, %f293, %f292;
	add.s32 	%r188, %r187, %r68;
	cvt.s64.s32 	%rd76, %r188;
	add.s64 	%rd77, %rd76, %rd4;
	shl.b64 	%rd78, %rd77, 2;
	add.s64 	%rd79, %rd3, %rd78;
	ld.global.f32 	%f295, [%rd79];
	fma.rn.f32 	%f296, %f289, %f295, %f294;
	add.s32 	%r189, %r188, %r68;
	cvt.s64.s32 	%rd80, %r189;
	add.s64 	%rd81, %rd80, %rd4;
	shl.b64 	%rd82, %rd81, 2;
	add.s64 	%rd83, %rd3, %rd82;
	ld.global.f32 	%f297, [%rd83];
	fma.rn.f32 	%f298, %f290, %f297, %f296;
	ld.shared.v4.f32 	{%f299, %f300, %f301, %f302}, [%r185+16];
	add.s32 	%r190, %r189, %r68;
	cvt.s64.s32 	%rd84, %r190;
	add.s64 	%rd85, %rd84, %rd4;
	shl.b64 	%rd86, %rd85, 2;
	add.s64 	%rd87, %rd3, %rd86;
	ld.global.f32 	%f303, [%rd87];
	fma.rn.f32 	%f304, %f299, %f303, %f298;
	add.s32 	%r191, %r190, %r68;
	cvt.s64.s32 	%rd88, %r191;
	add.s64 	%rd89, %rd88, %rd4;
	shl.b64 	%rd90, %rd89, 2;
	add.s64 	%rd91, %rd3, %rd90;
	ld.global.f32 	%f305, [%rd91];
	fma.rn.f32 	%f306, %f300, %f305, %f304;
	add.s32 	%r192, %r191, %r68;
	cvt.s64.s32 	%rd92, %r192;
	add.s64 	%rd93, %rd92, %rd4;
	shl.b64 	%rd94, %rd93, 2;
	add.s64 	%rd95, %rd3, %rd94;
	ld.global.f32 	%f307, [%rd95];
	fma.rn.f32 	%f308, %f301, %f307, %f306;
	add.s32 	%r193, %r192, %r68;
	cvt.s64.s32 	%rd96, %r193;
	add.s64 	%rd97, %rd96, %rd4;
	shl.b64 	%rd98, %rd97, 2;
	add.s64 	%rd99, %rd3, %rd98;
	ld.global.f32 	%f309, [%rd99];
	fma.rn.f32 	%f359, %f302, %f309, %f308;
	add.s32 	%r226, %r226, 8;
	setp.ne.s32 	%p82, %r226, %r28;
	mov.u32 	%r228, %r28;
	@%p82 bra 	$L__BB0_65;
$L__BB0_66:
	setp.eq.s32 	%p83, %r13, 0;
	@%p83 bra 	$L__BB0_74;
	setp.lt.u32 	%p84, %r14, 3;
	@%p84 bra 	$L__BB0_69;
	shl.b32 	%r194, %r228, 2;
	mov.u32 	%r195, shared_mem;
	add.s32 	%r196, %r195, %r194;
	ld.shared.f32 	%f311, [%r196];
	mad.lo.s32 	%r197, %r228, %r68, %r225;
	cvt.s64.s32 	%rd100, %r197;
	add.s64 	%rd101, %rd100, %rd4;
	shl.b64 	%rd102, %rd101, 2;
	add.s64 	%rd103, %rd3, %rd102;
	ld.global.f32 	%f312, [%rd103];
	fma.rn.f32 	%f313, %f311, %f312, %f359;
	ld.shared.f32 	%f314, [%r196+4];
	add.s32 	%r198, %r197, %r68;
	cvt.s64.s32 	%rd104, %r198;
	add.s64 	%rd105, %rd104, %rd4;
	shl.b64 	%rd106, %rd105, 2;
	add.s64 	%rd107, %rd3, %rd106;
	ld.global.f32 	%f315, [%rd107];
	fma.rn.f32 	%f316, %f314, %f315, %f313;
	ld.shared.f32 	%f317, [%r196+8];
	add.s32 	%r199, %r198, %r68;
	cvt.s64.s32 	%rd108, %r199;
	add.s64 	%rd109, %rd108, %rd4;
	shl.b64 	%rd110, %rd109, 2;
	add.s64 	%rd111, %rd3, %rd110;
	ld.global.f32 	%f318, [%rd111];
	fma.rn.f32 	%f319, %f317, %f318, %f316;
	ld.shared.f32 	%f320, [%r196+12];
	add.s32 	%r200, %r199, %r68;
	cvt.s64.s32 	%rd112, %r200;
	add.s64 	%rd113, %rd112, %rd4;
	shl.b64 	%rd114, %rd113, 2;
	add.s64 	%rd115, %rd3, %rd114;
	ld.global.f32 	%f321, [%rd115];
	fma.rn.f32 	%f359, %f320, %f321, %f319;
	add.s32 	%r228, %r228, 4;
$L__BB0_69:
	setp.eq.s32 	%p85, %r15, 0;
	@%p85 bra 	$L__BB0_74;
	setp.eq.s32 	%p86, %r15, 1;
	@%p86 bra 	$L__BB0_72;
	shl.b32 	%r201, %r228, 2;
	mov.u32 	%r202, shared_mem;
	add.s32 	%r203, %r202, %r201;
	ld.shared.f32 	%f323, [%r203];
	mad.lo.s32 	%r204, %r228, %r68, %r225;
	cvt.s64.s32 	%rd116, %r204;
	add.s64 	%rd117, %rd116, %rd4;
	shl.b64 	%rd118, %rd117, 2;
	add.s64 	%rd119, %rd3, %rd118;
	ld.global.f32 	%f324, [%rd119];
	fma.rn.f32 	%f325, %f323, %f324, %f359;
	ld.shared.f32 	%f326, [%r203+4];
	add.s32 	%r205, %r204, %r68;
	cvt.s64.s32 	%rd120, %r205;
	add.s64 	%rd121, %rd120, %rd4;
	shl.b64 	%rd122, %rd121, 2;
	add.s64 	%rd123, %rd3, %rd122;
	ld.global.f32 	%f327, [%rd123];
	fma.rn.f32 	%f359, %f326, %f327, %f325;
	add.s32 	%r228, %r228, 2;
$L__BB0_72:
	setp.eq.s32 	%p87, %r29, 0;
	@%p87 bra 	$L__BB0_74;
	shl.b32 	%r206, %r228, 2;
	mov.u32 	%r207, shared_mem;
	add.s32 	%r208, %r207, %r206;
	ld.shared.f32 	%f328, [%r208];
	mad.lo.s32 	%r209, %r228, %r68, %r225;
	cvt.s64.s32 	%rd124, %r209;
	add.s64 	%rd125, %rd124, %rd4;
	shl.b64 	%rd126, %rd125, 2;
	add.s64 	%rd127, %rd3, %rd126;
	ld.global.f32 	%f329, [%rd127];
	fma.rn.f32 	%f359, %f328, %f329, %f359;
$L__BB0_74:
	add.s32 	%r210, %r225, %r55;
	cvt.s64.s32 	%rd128, %r210;
	add.s64 	%rd129, %rd128, %rd4;
	shl.b64 	%rd130, %rd129, 2;
	add.s64 	%rd131, %rd5, %rd130;
	st.global.f32 	[%rd131], %f359;
	add.s32 	%r225, %r225, %r4;
	setp.lt.s32 	%p88, %r225, %r68;
	@%p88 bra 	$L__BB0_63;
$L__BB0_75:
	bar.sync 	0;
	add.s32 	%r211, %r211, 1;
	setp.ne.s32 	%p89, %r211, %r67;
	@%p89 bra 	$L__BB0_3;
$L__BB0_76:
	ret;

}
	// .globl	_Z24attention_forward_kernelI6__halfEvPKT_S3_S3_PS1_iiiibf
.visible .entry _Z24attention_forward_kernelI6__halfEvPKT_S3_S3_PS1_iiiibf(
	.param .u64 .ptr .align 1 _Z24attention_forward_kernelI6__halfEvPKT_S3_S3_PS1_iiiibf_param_0,
	.param .u64 .ptr .align 1 _Z24attention_forward_kernelI6__halfEvPKT_S3_S3_PS1_iiiibf_param_1,
	.param .u64 .ptr .align 1 _Z24attention_forward_kernelI6__halfEvPKT_S3_S3_PS1_iiiibf_param_2,
	.param .u64 .ptr .align 1 _Z24attention_forward_kernelI6__halfEvPKT_S3_S3_PS1_iiiibf_param_3,
	.param .u32 _Z24attention_forward_kernelI6__halfEvPKT_S3_S3_PS1_iiiibf_param_4,
	.param .u32 _Z24attention_forward_kernelI6__halfEvPKT_S3_S3_PS1_iiiibf_param_5,
	.param .u32 _Z24attention_forward_kernelI6__halfEvPKT_S3_S3_PS1_iiiibf_param_6,
	.param .u32 _Z24attention_forward_kernelI6__halfEvPKT_S3_S3_PS1_iiiibf_param_7,
	.param .u8 _Z24attention_forward_kernelI6__halfEvPKT_S3_S3_PS1_iiiibf_param_8,
	.param .f32 _Z24attention_forward_kernelI6__halfEvPKT_S3_S3_PS1_iiiibf_param_9
)
{
	.reg .pred 	%p<90>;
	.reg .b16 	%rs<48>;
	.reg .b32 	%r<230>;
	.reg .b32 	%f<361>;
	.reg .b64 	%rd<134>;
	// demoted variable
	.shared .align 4 .b8 _ZZ24attention_forward_kernelI6__halfEvPKT_S3_S3_PS1_iiiibfE10shared_max[128];
	// demoted variable
	.shared .align 4 .b8 _ZZ24attention_forward_kernelI6__halfEvPKT_S3_S3_PS1_iiiibfE10shared_sum[128];
	ld.param.u64 	%rd14, [_Z24attention_forward_kernelI6__halfEvPKT_S3_S3_PS1_iiiibf_param_0];
	ld.param.u64 	%rd15, [_Z24attention_forward_kernelI6__halfEvPKT_S3_S3_PS1_iiiibf_param_1];
	ld.param.u64 	%rd16, [_Z24attention_forward_kernelI6__halfEvPKT_S3_S3_PS1_iiiibf_param_2];
	ld.param.u64 	%rd13, [_Z24attention_forward_kernelI6__halfEvPKT_S3_S3_PS1_iiiibf_param_3];
	ld.param.u32 	%r69, [_Z24attention_forward_kernelI6__halfEvPKT_S3_S3_PS1_iiiibf_param_4];
	ld.param.u32 	%r66, [_Z24attention_forward_kernelI6__halfEvPKT_S3_S3_PS1_iiiibf_param_5];
	ld.param.u32 	%r67, [_Z24attention_forward_kernelI6__halfEvPKT_S3_S3_PS1_iiiibf_param_6];
	ld.param.u32 	%r68, [_Z24attention_forward_kernelI6__halfEvPKT_S3_S3_PS1_iiiibf_param_7];
	ld.param.s8 	%rs1, [_Z24attention_forward_kernelI6__halfEvPKT_S3_S3_PS1_iiiibf_param_8];
	ld.param.f32 	%f56, [_Z24attention_forward_kernelI6__halfEvPKT_S3_S3_PS1_iiiibf_param_9];
	cvta.to.global.u64 	%rd1, %rd15;
	cvta.to.global.u64 	%rd2, %rd14;
	cvta.to.global.u64 	%rd3, %rd16;
	mov.u32 	%r1, %ctaid.x;
	mov.u32 	%r2, %ctaid.y;
	setp.ge.s32 	%p1, %r1, %r69;
	setp.ge.s32 	%p2, %r2, %r66;
	or.pred  	%p3, %p1, %p2;
	@%p3 bra 	$L__BB1_76;
	mad.lo.s32 	%r70, %r66, %r1, %r2;
	mul.lo.s32 	%r71, %r70, %r67;
	mul.lo.s32 	%r72, %r71, %r68;
	cvt.s64.s32 	%rd4, %r72;
	mov.u32 	%r3, %tid.x;
	mov.u32 	%r4, %ntid.x;
	setp.lt.s32 	%p4, %r67, 1;
	@%p4 bra 	$L__BB1_76;
	and.b32  	%r5, %r3, 31;
	add.s32 	%r74, %r4, 31;
	shr.u32 	%r6, %r74, 5;
	shr.u32 	%r75, %r3, 3;
	and.b32  	%r76, %r75, 124;
	mov.u32 	%r77, _ZZ24attention_forward_kernelI6__halfEvPKT_S3_S3_PS1_iiiibfE10shared_max;
	add.s32 	%r7, %r77, %r76;
	shl.b32 	%r78, %r3, 2;
	and.b32  	%r79, %r78, 124;
	add.s32 	%r8, %r77, %r79;
	mov.u32 	%r80, _ZZ24attention_forward_kernelI6__halfEvPKT_S3_S3_PS1_iiiibfE10shared_sum;
	add.s32 	%r9, %r80, %r76;
	add.s32 	%r10, %r80, %r79;
	add.s32 	%r11, %r3, %r4;
	max.u32 	%r81, %r67, %r11;
	setp.lt.u32 	%p5, %r11, %r67;
	selp.u32 	%r82, 1, 0, %p5;
	add.s32 	%r83, %r11, %r82;
	sub.s32 	%r84, %r81, %r83;
	div.u32 	%r85, %r84, %r4;
	add.s32 	%r12, %r85, %r82;
	add.s32 	%r86, %r12, 1;
	and.b32  	%r13, %r67, 7;
	add.s32 	%r14, %r13, -1;
	and.b32  	%r15, %r67, 3;
	add.s32 	%r16, %r68, -1;
	and.b32  	%r17, %r68, 7;
	and.b32  	%r18, %r68, 3;
	mul.f32 	%f1, %f56, 0f00000000;
	and.b32  	%r19, %r86, 3;
	mov.u32 	%r87, shared_mem;
	add.s32 	%r20, %r87, %r78;
	shl.b32 	%r21, %r4, 2;
	add.s32 	%r22, %r20, %r21;
	add.s32 	%r23, %r11, %r4;
	add.s32 	%r24, %r22, %r21;
	add.s32 	%r25, %r23, %r4;
	and.b32  	%r26, %r68, 2147483640;
	and.b32  	%r27, %r68, 1;
	and.b32  	%r28, %r67, 2147483640;
	and.b32  	%r29, %r67, 1;
	neg.s32 	%r30, %r26;
	cvta.to.global.u64 	%rd5, %rd13;
	mov.b32 	%r211, 0;
$L__BB1_3:
	setp.ge.u32 	%p6, %r3, %r67;
	@%p6 bra 	$L__BB1_24;
	setp.lt.s32 	%p7, %r68, 1;
	mul.lo.s32 	%r32, %r211, %r68;
	@%p7 bra 	$L__BB1_18;
	cvt.u64.u32 	%rd6, %r32;
	add.s64 	%rd17, %rd4, %rd6;
	shl.b64 	%rd18, %rd17, 1;
	add.s64 	%rd19, %rd2, %rd18;
	add.s64 	%rd7, %rd19, 8;
	mov.u32 	%r212, %r3;
$L__BB1_6:
	setp.lt.u32 	%p24, %r16, 7;
	mul.lo.s32 	%r34, %r212, %r68;
	mov.f32 	%f340, 0f00000000;
	mov.b32 	%r215, 0;
	@%p24 bra 	$L__BB1_9;
	cvt.u64.u32 	%rd20, %r34;
	add.s64 	%rd21, %rd4, %rd20;
	shl.b64 	%rd22, %rd21, 1;
	add.s64 	%rd23, %rd1, %rd22;
	add.s64 	%rd132, %rd23, 8;
	mov.f32 	%f340, 0f00000000;
	mov.u64 	%rd133, %rd7;
	mov.u32 	%r213, %r30;
$L__BB1_8:
	.pragma "nounroll";
	ld.global.u16 	%rs2, [%rd133+-8];
	// begin inline asm
	{  cvt.f32.f16 %f75, %rs2;}

	// end inline asm
	ld.global.u16 	%rs3, [%rd132+-8];
	// begin inline asm
	{  cvt.f32.f16 %f76, %rs3;}

	// end inline asm
	fma.rn.f32 	%f91, %f75, %f76, %f340;
	ld.global.u16 	%rs4, [%rd133+-6];
	// begin inline asm
	{  cvt.f32.f16 %f77, %rs4;}

	// end inline asm
	ld.global.u16 	%rs5, [%rd132+-6];
	// begin inline asm
	{  cvt.f32.f16 %f78, %rs5;}

	// end inline asm
	fma.rn.f32 	%f92, %f77, %f78, %f91;
	ld.global.u16 	%rs6, [%rd133+-4];
	// begin inline asm
	{  cvt.f32.f16 %f79, %rs6;}

	// end inline asm
	ld.global.u16 	%rs7, [%rd132+-4];
	// begin inline asm
	{  cvt.f32.f16 %f80, %rs7;}

	// end inline asm
	fma.rn.f32 	%f93, %f79, %f80, %f92;
	ld.global.u16 	%rs8, [%rd133+-2];
	// begin inline asm
	{  cvt.f32.f16 %f81, %rs8;}

	// end inline asm
	ld.global.u16 	%rs9, [%rd132+-2];
	// begin inline asm
	{  cvt.f32.f16 %f82, %rs9;}

	// end inline asm
	fma.rn.f32 	%f94, %f81, %f82, %f93;
	ld.global.u16 	%rs10, [%rd133];
	// begin inline asm
	{  cvt.f32.f16 %f83, %rs10;}

	// end inline asm
	ld.global.u16 	%rs11, [%rd132];
	// begin inline asm
	{  cvt.f32.f16 %f84, %rs11;}

	// end inline asm
	fma.rn.f32 	%f95, %f83, %f84, %f94;
	ld.global.u16 	%rs12, [%rd133+2];
	// begin inline asm
	{  cvt.f32.f16 %f85, %rs12;}

	// end inline asm
	ld.global.u16 	%rs13, [%rd132+2];
	// begin inline asm
	{  cvt.f32.f16 %f86, %rs13;}

	// end inline asm
	fma.rn.f32 	%f96, %f85, %f86, %f95;
	ld.global.u16 	%rs14, [%rd133+4];
	// begin inline asm
	{  cvt.f32.f16 %f87, %rs14;}

	// end inline asm
	ld.global.u16 	%rs15, [%rd132+4];
	// begin inline asm
	{  cvt.f32.f16 %f88, %rs15;}

	// end inline asm
	fma.rn.f32 	%f97, %f87, %f88, %f96;
	ld.global.u16 	%rs16, [%rd133+6];
	// begin inline asm
	{  cvt.f32.f16 %f89, %rs16;}

	// end inline asm
	ld.global.u16 	%rs17, [%rd132+6];
	// begin inline asm
	{  cvt.f32.f16 %f90, %rs17;}

	// end inline asm
	fma.rn.f32 	%f340, %f89, %f90, %f97;
	add.s32 	%r213, %r213, 8;
	add.s64 	%rd133, %rd133, 16;
	add.s64 	%rd132, %rd132, 16;
	setp.ne.s32 	%p25, %r213, 0;
	mov.u32 	%r215, %r26;
	@%p25 bra 	$L__BB1_8;
$L__BB1_9:
	setp.eq.s32 	%p26, %r17, 0;
	@%p26 bra 	$L__BB1_17;
	add.s32 	%r99, %r17, -1;
	setp.lt.u32 	%p27, %r99, 3;
	@%p27 bra 	$L__BB1_12;
	add.s32 	%r100, %r215, %r32;
	cvt.u64.u32 	%rd24, %r100;
	add.s64 	%rd25, %rd24, %rd4;
	shl.b64 	%rd26, %rd25, 1;
	add.s64 	%rd27, %rd2, %rd26;
	ld.global.u16 	%rs18, [%rd27];
	// begin inline asm
	{  cvt.f32.f16 %f99, %rs18;}

	// end inline asm
	add.s32 	%r101, %r215, %r34;
	cvt.u64.u32 	%rd28, %r101;
	add.s64 	%rd29, %rd28, %rd4;
	shl.b64 	%rd30, %rd29, 1;
	add.s64 	%rd31, %rd1, %rd30;
	ld.global.u16 	%rs19, [%rd31];
	// begin inline asm
	{  cvt.f32.f16 %f100, %rs19;}

	// end inline asm
	fma.rn.f32 	%f107, %f99, %f100, %f340;
	cvt.u64.u32 	%rd32, %r215;
	add.s64 	%rd33, %rd32, %rd6;
	add.s64 	%rd34, %rd33, %rd4;
	shl.b64 	%rd35, %rd34, 1;
	add.s64 	%rd36, %rd2, %rd35;
	ld.global.u16 	%rs20, [%rd36+2];
	// begin inline asm
	{  cvt.f32.f16 %f101, %rs20;}

	// end inline asm
	cvt.u64.u32 	%rd37, %r34;
	add.s64 	%rd38, %rd32, %rd37;
	add.s64 	%rd39, %rd38, %rd4;
	shl.b64 	%rd40, %rd39, 1;
	add.s64 	%rd41, %rd1, %rd40;
	ld.global.u16 	%rs21, [%rd41+2];
	// begin inline asm
	{  cvt.f32.f16 %f102, %rs21;}

	// end inline asm
	fma.rn.f32 	%f108, %f101, %f102, %f107;
	ld.global.u16 	%rs22, [%rd36+4];
	// begin inline asm
	{  cvt.f32.f16 %f103, %rs22;}

	// end inline asm
	ld.global.u16 	%rs23, [%rd41+4];
	// begin inline asm
	{  cvt.f32.f16 %f104, %rs23;}

	// end inline asm
	fma.rn.f32 	%f109, %f103, %f104, %f108;
	ld.global.u16 	%rs24, [%rd36+6];
	// begin inline asm
	{  cvt.f32.f16 %f105, %rs24;}

	// end inline asm
	ld.global.u16 	%rs25, [%rd41+6];
	// begin inline asm
	{  cvt.f32.f16 %f106, %rs25;}

	// end inline asm
	fma.rn.f32 	%f340, %f105, %f106, %f109;
	add.s32 	%r215, %r215, 4;
$L__BB1_12:
	setp.eq.s32 	%p28, %r18, 0;
	@%p28 bra 	$L__BB1_17;
	setp.eq.s32 	%p29, %r18, 1;
	@%p29 bra 	$L__BB1_15;
	add.s32 	%r102, %r215, %r32;
	cvt.u64.u32 	%rd42, %r102;
	add.s64 	%rd43, %rd42, %rd4;
	shl.b64 	%rd44, %rd43, 1;
	add.s64 	%rd45, %rd2, %rd44;
	ld.global.u16 	%rs26, [%rd45];
	// begin inline asm
	{  cvt.f32.f16 %f111, %rs26;}

	// end inline asm
	add.s32 	%r103, %r215, %r34;
	cvt.u64.u32 	%rd46, %r103;
	add.s64 	%rd47, %rd46, %rd4;
	shl.b64 	%rd48, %rd47, 1;
	add.s64 	%rd49, %rd1, %rd48;
	ld.global.u16 	%rs27, [%rd49];
	// begin inline asm
	{  cvt.f32.f16 %f112, %rs27;}

	// end inline asm
	fma.rn.f32 	%f115, %f111, %f112, %f340;
	cvt.u64.u32 	%rd50, %r215;
	add.s64 	%rd51, %rd50, %rd6;
	add.s64 	%rd52, %rd51, %rd4;
	shl.b64 	%rd53, %rd52, 1;
	add.s64 	%rd54, %rd2, %rd53;
	ld.global.u16 	%rs28, [%rd54+2];
	// begin inline asm
	{  cvt.f32.f16 %f113, %rs28;}

	// end inline asm
	cvt.u64.u32 	%rd55, %r34;
	add.s64 	%rd56, %rd50, %rd55;
	add.s64 	%rd57, %rd56, %rd4;
	shl.b64 	%rd58, %rd57, 1;
	add.s64 	%rd59, %rd1, %rd58;
	ld.global.u16 	%rs29, [%rd59+2];
	// begin inline asm
	{  cvt.f32.f16 %f114, %rs29;}

	// end inline asm
	fma.rn.f32 	%f340, %f113, %f114, %f115;
	add.s32 	%r215, %r215, 2;
$L__BB1_15:
	setp.eq.s32 	%p30, %r27, 0;
	@%p30 bra 	$L__BB1_17;
	add.s32 	%r104, %r215, %r32;
	cvt.u64.u32 	%rd60, %r104;
	add.s64 	%rd61, %rd60, %rd4;
	shl.b64 	%rd62, %rd61, 1;
	add.s64 	%rd63, %rd2, %rd62;
	ld.global.u16 	%rs30, [%rd63];
	// begin inline asm
	{  cvt.f32.f16 %f116, %rs30;}

	// end inline asm
	add.s32 	%r105, %r215, %r34;
	cvt.u64.u32 	%rd64, %r105;
	add.s64 	%rd65, %rd64, %rd4;
	shl.b64 	%rd66, %rd65, 1;
	add.s64 	%rd67, %rd1, %rd66;
	ld.global.u16 	%rs31, [%rd67];
	// begin inline asm
	{  cvt.f32.f16 %f117, %rs31;}

	// end inline asm
	fma.rn.f32 	%f340, %f116, %f117, %f340;
$L__BB1_17:
	setp.ne.s16 	%p31, %rs1, 0;
	mul.f32 	%f118, %f56, %f340;
	setp.gt.u32 	%p32, %r212, %r211;
	selp.f32 	%f119, 0fFF800000, %f118, %p32;
	selp.f32 	%f120, %f119, %f118, %p31;
	shl.b32 	%r106, %r212, 2;
	mov.u32 	%r107, shared_mem;
	add.s32 	%r108, %r107, %r106;
	st.shared.f32 	[%r108], %f120;
	add.s32 	%r212, %r212, %r4;
	setp.lt.s32 	%p33, %r212, %r67;
	@%p33 bra 	$L__BB1_6;
	bra.uni 	$L__BB1_24;
$L__BB1_18:
	setp.eq.s32 	%p8, %r19, 0;
	mov.u32 	%r217, %r3;
	@%p8 bra 	$L__BB1_22;
	setp.eq.s32 	%p9, %r19, 1;
	setp.ne.s16 	%p10, %rs1, 0;
	setp.gt.u32 	%p11, %r3, %r211;
	selp.f32 	%f58, 0fFF800000, %f1, %p11;
	selp.f32 	%f59, %f58, %f1, %p10;
	st.shared.f32 	[%r20], %f59;
	mov.u32 	%r217, %r11;
	@%p9 bra 	$L__BB1_22;
	setp.eq.s32 	%p12, %r19, 2;
	setp.gt.u32 	%p14, %r11, %r211;
	selp.f32 	%f60, 0fFF800000, %f1, %p14;
	selp.f32 	%f61, %f60, %f1, %p10;
	st.shared.f32 	[%r22], %f61;
	mov.u32 	%r217, %r23;
	@%p12 bra 	$L__BB1_22;
	setp.gt.u32 	%p16, %r23, %r211;
	selp.f32 	%f62, 0fFF800000, %f1, %p16;
	selp.f32 	%f63, %f62, %f1, %p10;
	st.shared.f32 	[%r24], %f63;
	mov.u32 	%r217, %r25;
$L__BB1_22:
	setp.lt.u32 	%p17, %r12, 3;
	@%p17 bra 	$L__BB1_24;
$L__BB1_23:
	setp.ne.s16 	%p18, %rs1, 0;
	setp.gt.u32 	%p19, %r217, %r211;
	selp.f32 	%f64, 0fFF800000, %f1, %p19;
	selp.f32 	%f65, %f64, %f1, %p18;
	shl.b32 	%r89, %r217, 2;
	mov.u32 	%r90, shared_mem;
	add.s32 	%r91, %r90, %r89;
	st.shared.f32 	[%r91], %f65;
	add.s32 	%r92, %r217, %r4;
	setp.gt.u32 	%p20, %r92, %r211;
	selp.f32 	%f66, 0fFF800000, %f1, %p20;
	selp.f32 	%f67, %f66, %f1, %p18;
	add.s32 	%r93, %r91, %r21;
	st.shared.f32 	[%r93], %f67;
	add.s32 	%r94, %r92, %r4;
	setp.gt.u32 	%p21, %r94, %r211;
	selp.f32 	%f68, 0fFF800000, %f1, %p21;
	selp.f32 	%f69, %f68, %f1, %p18;
	add.s32 	%r95, %r93, %r21;
	st.shared.f32 	[%r95], %f69;
	add.s32 	%r96, %r94, %r4;
	setp.gt.u32 	%p22, %r96, %r211;
	selp.f32 	%f70, 0fFF800000, %f1, %p22;
	selp.f32 	%f71, %f70, %f1, %p18;
	add.s32 	%r97, %r95, %r21;
	st.shared.f32 	[%r97], %f71;
	add.s32 	%r217, %r96, %r4;
	setp.lt.s32 	%p23, %r217, %r67;
	@%p23 bra 	$L__BB1_23;
$L__BB1_24:
	bar.sync 	0;
	mov.f32 	%f344, 0fFF800000;
	@%p6 bra 	$L__BB1_31;
	setp.eq.s32 	%p35, %r19, 0;
	mov.f32 	%f344, 0fFF800000;
	mov.u32 	%r219, %r3;
	@%p35 bra 	$L__BB1_29;
	setp.eq.s32 	%p36, %r19, 1;
	ld.shared.f32 	%f124, [%r20];
	max.f32 	%f344, %f124, 0fFF800000;
	mov.u32 	%r219, %r11;
	@%p36 bra 	$L__BB1_29;
	setp.eq.s32 	%p37, %r19, 2;
	ld.shared.f32 	%f125, [%r22];
	max.f32 	%f344, %f344, %f125;
	mov.u32 	%r219, %r23;
	@%p37 bra 	$L__BB1_29;
	ld.shared.f32 	%f126, [%r24];
	max.f32 	%f344, %f344, %f126;
	mov.u32 	%r219, %r25;
$L__BB1_29:
	setp.lt.u32 	%p38, %r12, 3;
	@%p38 bra 	$L__BB1_31;
$L__BB1_30:
	shl.b32 	%r109, %r219, 2;
	mov.u32 	%r110, shared_mem;
	add.s32 	%r111, %r110, %r109;
	ld.shared.f32 	%f127, [%r111];
	max.f32 	%f128, %f344, %f127;
	add.s32 	%r112, %r111, %r21;
	ld.shared.f32 	%f129, [%r112];
	max.f32 	%f130, %f128, %f129;
	add.s32 	%r113, %r112, %r21;
	ld.shared.f32 	%f131, [%r113];
	max.f32 	%f132, %f130, %f131;
	add.s32 	%r114, %r113, %r21;
	ld.shared.f32 	%f133, [%r114];
	max.f32 	%f344, %f132, %f133;
	add.s32 	%r219, %r21, %r219;
	setp.lt.s32 	%p39, %r219, %r67;
	@%p39 bra 	$L__BB1_30;
$L__BB1_31:
	setp.ne.s32 	%p40, %r5, 0;
	mov.b32 	%r115, %f344;
	shfl.sync.bfly.b32	%r116|%p41, %r115, 16, 31, -1;
	mov.b32 	%f134, %r116;
	max.f32 	%f135, %f344, %f134;
	mov.b32 	%r117, %f135;
	shfl.sync.bfly.b32	%r118|%p42, %r117, 8, 31, -1;
	mov.b32 	%f136, %r118;
	max.f32 	%f137, %f135, %f136;
	mov.b32 	%r119, %f137;
	shfl.sync.bfly.b32	%r120|%p43, %r119, 4, 31, -1;
	mov.b32 	%f138, %r120;
	max.f32 	%f139, %f137, %f138;
	mov.b32 	%r121, %f139;
	shfl.sync.bfly.b32	%r122|%p44, %r121, 2, 31, -1;
	mov.b32 	%f140, %r122;
	max.f32 	%f141, %f139, %f140;
	mov.b32 	%r123, %f141;
	shfl.sync.bfly.b32	%r124|%p45, %r123, 1, 31, -1;
	mov.b32 	%f142, %r124;
	max.f32 	%f24, %f141, %f142;
	@%p40 bra 	$L__BB1_33;
	st.shared.f32 	[%r7], %f24;
$L__BB1_33:
	setp.gt.u32 	%p46, %r3, 31;
	bar.sync 	0;
	@%p46 bra 	$L__BB1_37;
	setp.ge.u32 	%p47, %r5, %r6;
	mov.f32 	%f345, 0fFF800000;
	@%p47 bra 	$L__BB1_36;
	ld.shared.f32 	%f345, [%r8];
$L__BB1_36:
	mov.b32 	%r125, %f345;
	shfl.sync.bfly.b32	%r126|%p48, %r125, 16, 31, -1;
	mov.b32 	%f144, %r126;
	max.f32 	%f145, %f345, %f144;
	mov.b32 	%r127, %f145;
	shfl.sync.bfly.b32	%r128|%p49, %r127, 8, 31, -1;
	mov.b32 	%f146, %r128;
	max.f32 	%f147, %f145, %f146;
	mov.b32 	%r129, %f147;
	shfl.sync.bfly.b32	%r130|%p50, %r129, 4, 31, -1;
	mov.b32 	%f148, %r130;
	max.f32 	%f149, %f147, %f148;
	mov.b32 	%r131, %f149;
	shfl.sync.bfly.b32	%r132|%p51, %r131, 2, 31, -1;
	mov.b32 	%f150, %r132;
	max.f32 	%f151, %f149, %f150;
	mov.b32 	%r133, %f151;
	shfl.sync.bfly.b32	%r134|%p52, %r133, 1, 31, -1;
	mov.b32 	%f152, %r134;
	max.f32 	%f346, %f151, %f152;
$L__BB1_37:
	setp.ne.s32 	%p53, %r3, 0;
	bar.sync 	0;
	@%p53 bra 	$L__BB1_39;
	st.shared.f32 	[_ZZ24attention_forward_kernelI6__halfEvPKT_S3_S3_PS1_iiiibfE10shared_max], %f346;
$L__BB1_39:
	bar.sync 	0;
	mov.f32 	%f350, 0f00000000;
	ld.shared.f32 	%f346, [_ZZ24attention_forward_kernelI6__halfEvPKT_S3_S3_PS1_iiiibfE10shared_max];
	@%p6 bra 	$L__BB1_46;
	setp.eq.s32 	%p55, %r19, 0;
	mov.f32 	%f350, 0f00000000;
	mov.u32 	%r221, %r3;
	@%p55 bra 	$L__BB1_44;
	setp.eq.s32 	%p56, %r19, 1;
	ld.shared.f32 	%f156, [%r20];
	sub.f32 	%f157, %f156, %f346;
	fma.rn.f32 	%f158, %f157, 0f3BBB989D, 0f3F000000;
	cvt.sat.f32.f32 	%f159, %f158;
	mov.f32 	%f160, 0f4B400001;
	mov.f32 	%f161, 0f437C0000;
	fma.rm.f32 	%f162, %f159, %f161, %f160;
	add.f32 	%f163, %f162, 0fCB40007F;
	neg.f32 	%f164, %f163;
	fma.rn.f32 	%f165, %f157, 0f3FB8AA3B, %f164;
	fma.rn.f32 	%f166, %f157, 0f32A57060, %f165;
	mov.b32 	%r135, %f162;
	shl.b32 	%r136, %r135, 23;
	mov.b32 	%f167, %r136;
	ex2.approx.ftz.f32 	%f168, %f166;
	mul.f32 	%f169, %f168, %f167;
	st.shared.f32 	[%r20], %f169;
	add.f32 	%f350, %f169, 0f00000000;
	mov.u32 	%r221, %r11;
	@%p56 bra 	$L__BB1_44;
	setp.eq.s32 	%p57, %r19, 2;
	ld.shared.f32 	%f170, [%r22];
	sub.f32 	%f171, %f170, %f346;
	fma.rn.f32 	%f172, %f171, 0f3BBB989D, 0f3F000000;
	cvt.sat.f32.f32 	%f173, %f172;
	mov.f32 	%f174, 0f4B400001;
	mov.f32 	%f175, 0f437C0000;
	fma.rm.f32 	%f176, %f173, %f175, %f174;
	add.f32 	%f177, %f176, 0fCB40007F;
	neg.f32 	%f178, %f177;
	fma.rn.f32 	%f179, %f171, 0f3FB8AA3B, %f178;
	fma.rn.f32 	%f180, %f171, 0f32A57060, %f179;
	mov.b32 	%r137, %f176;
	shl.b32 	%r138, %r137, 23;
	mov.b32 	%f181, %r138;
	ex2.approx.ftz.f32 	%f182, %f180;
	mul.f32 	%f183, %f182, %f181;
	st.shared.f32 	[%r22], %f183;
	add.f32 	%f350, %f350, %f183;
	mov.u32 	%r221, %r23;
	@%p57 bra 	$L__BB1_44;
	ld.shared.f32 	%f184, [%r24];
	sub.f32 	%f185, %f184, %f346;
	fma.rn.f32 	%f186, %f185, 0f3BBB989D, 0f3F000000;
	cvt.sat.f32.f32 	%f187, %f186;
	mov.f32 	%f188, 0f4B400001;
	mov.f32 	%f189, 0f437C0000;
	fma.rm.f32 	%f190, %f187, %f189, %f188;
	add.f32 	%f191, %f190, 0fCB40007F;
	neg.f32 	%f192, %f191;
	fma.rn.f32 	%f193, %f185, 0f3FB8AA3B, %f192;
	fma.rn.f32 	%f194, %f185, 0f32A57060, %f193;
	mov.b32 	%r139, %f190;
	shl.b32 	%r140, %r139, 23;
	mov.b32 	%f195, %r140;
	ex2.approx.ftz.f32 	%f196, %f194;
	mul.f32 	%f197, %f196, %f195;
	st.shared.f32 	[%r24], %f197;
	add.f32 	%f350, %f350, %f197;
	mov.u32 	%r221, %r25;
$L__BB1_44:
	setp.lt.u32 	%p58, %r12, 3;
	@%p58 bra 	$L__BB1_46;
$L__BB1_45:
	shl.b32 	%r141, %r221, 2;
	mov.u32 	%r142, shared_mem;
	add.s32 	%r143, %r142, %r141;
	ld.shared.f32 	%f198, [%r143];
	sub.f32 	%f199, %f198, %f346;
	fma.rn.f32 	%f200, %f199, 0f3BBB989D, 0f3F000000;
	cvt.sat.f32.f32 	%f201, %f200;
	mov.f32 	%f202, 0f4B400001;
	mov.f32 	%f203, 0f437C0000;
	fma.rm.f32 	%f204, %f201, %f203, %f202;
	add.f32 	%f205, %f204, 0fCB40007F;
	neg.f32 	%f206, %f205;
	fma.rn.f32 	%f207, %f199, 0f3FB8AA3B, %f206;
	fma.rn.f32 	%f208, %f199, 0f32A57060, %f207;
	mov.b32 	%r144, %f204;
	shl.b32 	%r145, %r144, 23;
	mov.b32 	%f209, %r145;
	ex2.approx.ftz.f32 	%f210, %f208;
	mul.f32 	%f211, %f210, %f209;
	st.shared.f32 	[%r143], %f211;
	add.f32 	%f212, %f350, %f211;
	add.s32 	%r146, %r143, %r21;
	ld.shared.f32 	%f213, [%r146];
	sub.f32 	%f214, %f213, %f346;
	fma.rn.f32 	%f215, %f214, 0f3BBB989D, 0f3F000000;
	cvt.sat.f32.f32 	%f216, %f215;
	fma.rm.f32 	%f217, %f216, %f203, %f202;
	add.f32 	%f218, %f217, 0fCB40007F;
	neg.f32 	%f219, %f218;
	fma.rn.f32 	%f220, %f214, 0f3FB8AA3B, %f219;
	fma.rn.f32 	%f221, %f214, 0f32A57060, %f220;
	mov.b32 	%r147, %f217;
	shl.b32 	%r148, %r147, 23;
	mov.b32 	%f222, %r148;
	ex2.approx.ftz.f32 	%f223, %f221;
	mul.f32 	%f224, %f223, %f222;
	st.shared.f32 	[%r146], %f224;
	add.f32 	%f225, %f212, %f224;
	add.s32 	%r149, %r146, %r21;
	ld.shared.f32 	%f226, [%r149];
	sub.f32 	%f227, %f226, %f346;
	fma.rn.f32 	%f228, %f227, 0f3BBB989D, 0f3F000000;
	cvt.sat.f32.f32 	%f229, %f228;
	fma.rm.f32 	%f230, %f229, %f203, %f202;
	add.f32 	%f231, %f230, 0fCB40007F;
	neg.f32 	%f232, %f231;
	fma.rn.f32 	%f233, %f227, 0f3FB8AA3B, %f232;
	fma.rn.f32 	%f234, %f227, 0f32A57060, %f233;
	mov.b32 	%r150, %f230;
	shl.b32 	%r151, %r150, 23;
	mov.b32 	%f235, %r151;
	ex2.approx.ftz.f32 	%f236, %f234;
	mul.f32 	%f237, %f236, %f235;
	st.shared.f32 	[%r149], %f237;
	add.f32 	%f238, %f225, %f237;
	add.s32 	%r152, %r149, %r21;
	ld.shared.f32 	%f239, [%r152];
	sub.f32 	%f240, %f239, %f346;
	fma.rn.f32 	%f241, %f240, 0f3BBB989D, 0f3F000000;
	cvt.sat.f32.f32 	%f242, %f241;
	fma.rm.f32 	%f243, %f242, %f203, %f202;
	add.f32 	%f244, %f243, 0fCB40007F;
	neg.f32 	%f245, %f244;
	fma.rn.f32 	%f246, %f240, 0f3FB8AA3B, %f245;
	fma.rn.f32 	%f247, %f240, 0f32A57060, %f246;
	mov.b32 	%r153, %f243;
	shl.b32 	%r154, %r153, 23;
	mov.b32 	%f248, %r154;
	ex2.approx.ftz.f32 	%f249, %f247;
	mul.f32 	%f250, %f249, %f248;
	st.shared.f32 	[%r152], %f250;
	add.f32 	%f350, %f238, %f250;
	add.s32 	%r221, %r21, %r221;
	setp.lt.s32 	%p59, %r221, %r67;
	@%p59 bra 	$L__BB1_45;
$L__BB1_46:
	mov.b32 	%r155, %f350;
	shfl.sync.bfly.b32	%r156|%p61, %r155, 16, 31, -1;
	mov.b32 	%f251, %r156;
	add.f32 	%f252, %f350, %f251;
	mov.b32 	%r157, %f252;
	shfl.sync.bfly.b32	%r158|%p62, %r157, 8, 31, -1;
	mov.b32 	%f253, %r158;
	add.f32 	%f254, %f252, %f253;
	mov.b32 	%r159, %f254;
	shfl.sync.bfly.b32	%r160|%p63, %r159, 4, 31, -1;
	mov.b32 	%f255, %r160;
	add.f32 	%f256, %f254, %f255;
	mov.b32 	%r161, %f256;
	shfl.sync.bfly.b32	%r162|%p64, %r161, 2, 31, -1;
	mov.b32 	%f257, %r162;
	add.f32 	%f258, %f256, %f257;
	mov.b32 	%r163, %f258;
	shfl.sync.bfly.b32	%r164|%p65, %r163, 1, 31, -1;
	mov.b32 	%f259, %r164;
	add.f32 	%f38, %f258, %f259;
	@%p40 bra 	$L__BB1_48;
	st.shared.f32 	[%r9], %f38;
$L__BB1_48:
	setp.gt.u32 	%p66, %r3, 31;
	bar.sync 	0;
	@%p66 bra 	$L__BB1_52;
	setp.ge.u32 	%p67, %r5, %r6;
	mov.f32 	%f351, 0f00000000;
	@%p67 bra 	$L__BB1_51;
	ld.shared.f32 	%f351, [%r10];
$L__BB1_51:
	mov.b32 	%r165, %f351;
	shfl.sync.bfly.b32	%r166|%p68, %r165, 16, 31, -1;
	mov.b32 	%f261, %r166;
	add.f32 	%f262, %f351, %f261;
	mov.b32 	%r167, %f262;
	shfl.sync.bfly.b32	%r168|%p69, %r167, 8, 31, -1;
	mov.b32 	%f263, %r168;
	add.f32 	%f264, %f262, %f263;
	mov.b32 	%r169, %f264;
	shfl.sync.bfly.b32	%r170|%p70, %r169, 4, 31, -1;
	mov.b32 	%f265, %r170;
	add.f32 	%f266, %f264, %f265;
	mov.b32 	%r171, %f266;
	shfl.sync.bfly.b32	%r172|%p71, %r171, 2, 31, -1;
	mov.b32 	%f267, %r172;
	add.f32 	%f268, %f266, %f267;
	mov.b32 	%r173, %f268;
	shfl.sync.bfly.b32	%r174|%p72, %r173, 1, 31, -1;
	mov.b32 	%f269, %r174;
	add.f32 	%f352, %f268, %f269;
$L__BB1_52:
	setp.ne.s32 	%p73, %r3, 0;
	bar.sync 	0;
	@%p73 bra 	$L__BB1_54;
	st.shared.f32 	[_ZZ24attention_forward_kernelI6__halfEvPKT_S3_S3_PS1_iiiibfE10shared_sum], %f352;
$L__BB1_54:
	setp.ge.u32 	%p74, %r3, %r67;
	bar.sync 	0;
	ld.shared.f32 	%f352, [_ZZ24attention_forward_kernelI6__halfEvPKT_S3_S3_PS1_iiiibfE10shared_sum];
	@%p74 bra 	$L__BB1_61;
	setp.eq.s32 	%p75, %r19, 0;
	mov.u32 	%r223, %r3;
	@%p75 bra 	$L__BB1_59;
	setp.eq.s32 	%p76, %r19, 1;
	ld.shared.f32 	%f270, [%r20];
	div.rn.f32 	%f271, %f270, %f352;
	st.shared.f32 	[%r20], %f271;
	mov.u32 	%r223, %r11;
	@%p76 bra 	$L__BB1_59;
	setp.eq.s32 	%p77, %r19, 2;
	ld.shared.f32 	%f272, [%r22];
	div.rn.f32 	%f273, %f272, %f352;
	st.shared.f32 	[%r22], %f273;
	mov.u32 	%r223, %r23;
	@%p77 bra 	$L__BB1_59;
	ld.shared.f32 	%f274, [%r24];
	div.rn.f32 	%f275, %f274, %f352;
	st.shared.f32 	[%r24], %f275;
	mov.u32 	%r223, %r25;
$L__BB1_59:
	setp.lt.u32 	%p78, %r12, 3;
	@%p78 bra 	$L__BB1_61;
$L__BB1_60:
	shl.b32 	%r175, %r223, 2;
	mov.u32 	%r176, shared_mem;
	add.s32 	%r177, %r176, %r175;
	ld.shared.f32 	%f276, [%r177];
	div.rn.f32 	%f277, %f276, %f352;
	st.shared.f32 	[%r177], %f277;
	add.s32 	%r178, %r177, %r21;
	ld.shared.f32 	%f278, [%r178];
	div.rn.f32 	%f279, %f278, %f352;
	st.shared.f32 	[%r178], %f279;
	add.s32 	%r179, %r178, %r21;
	ld.shared.f32 	%f280, [%r179];
	div.rn.f32 	%f281, %f280, %f352;
	st.shared.f32 	[%r179], %f281;
	add.s32 	%r180, %r179, %r21;
	ld.shared.f32 	%f282, [%r180];
	div.rn.f32 	%f283, %f282, %f352;
	st.shared.f32 	[%r180], %f283;
	add.s32 	%r223, %r21, %r223;
	setp.lt.s32 	%p79, %r223, %r67;
	@%p79 bra 	$L__BB1_60;
$L__BB1_61:
	setp.ge.s32 	%p80, %r3, %r68;
	bar.sync 	0;
	@%p80 bra 	$L__BB1_75;
	mul.lo.s32 	%r55, %r211, %r68;
	mov.u32 	%r225, %r3;
$L__BB1_63:
	setp.lt.u32 	%p81, %r67, 8;
	mov.f32 	%f360, 0f00000000;
	mov.b32 	%r228, 0;
	@%p81 bra 	$L__BB1_66;
	mov.f32 	%f360, 0f00000000;
	mov.b32 	%r226, 0;
$L__BB1_65:
	.pragma "nounroll";
	shl.b32 	%r183, %r226, 2;
	mov.u32 	%r184, shared_mem;
	add.s32 	%r185, %r184, %r183;
	ld.shared.v4.f32 	{%f295, %f296, %f297, %f298}, [%r185];
	mad.lo.s32 	%r186, %r226, %r68, %r225;
	cvt.s64.s32 	%rd68, %r186;
	add.s64 	%rd69, %rd68, %rd4;
	shl.b64 	%rd70, %rd69, 1;
	add.s64 	%rd71, %rd3, %rd70;
	ld.global.u16 	%rs32, [%rd71];
	// begin inline asm
	{  cvt.f32.f16 %f287, %rs32;}

	// end inline asm
	fma.rn.f32 	%f299, %f295, %f287, %f360;
	add.s32 	%r187, %r186, %r68;
	cvt.s64.s32 	%rd72, %r187;
	add.s64 	%rd73, %rd72, %rd4;
	shl.b64 	%rd74, %rd73, 1;
	add.s64 	%rd75, %rd3, %rd74;
	ld.global.u16 	%rs33, [%rd75];
	// begin inline asm
	{  cvt.f32.f16 %f288, %rs33;}

	// end inline asm
	fma.rn.f32 	%f300, %f296, %f288, %f299;
	add.s32 	%r188, %r187, %r68;
	cvt.s64.s32 	%rd76, %r188;
	add.s64 	%rd77, %rd76, %rd4;
	shl.b64 	%rd78, %rd77, 1;
	add.s64 	%rd79, %rd3, %rd78;
	ld.global.u16 	%rs34, [%rd79];
	// begin inline asm
	{  cvt.f32.f16 %f289, %rs34;}

	// end inline asm
	fma.rn.f32 	%f301, %f297, %f289, %f300;
	add.s32 	%r189, %r188, %r68;
	cvt.s64.s32 	%rd80, %r189;
	add.s64 	%rd81, %rd80, %rd4;
	shl.b64 	%rd82, %rd81, 1;
	add.s64 	%rd83, %rd3, %rd82;
	ld.global.u16 	%rs35, [%rd83];
	// begin inline asm
	{  cvt.f32.f16 %f290, %rs35;}

	// end inline asm
	fma.rn.f32 	%f302, %f298, %f290, %f301;
	ld.shared.v4.f32 	{%f303, %f304, %f305, %f306}, [%r185+16];
	add.s32 	%r190, %r189, %r68;
	cvt.s64.s32 	%rd84, %r190;
	add.s64 	%rd85, %rd84, %rd4;
	shl.b64 	%rd86, %rd85, 1;
	add.s64 	%rd87, %rd3, %rd86;
	ld.global.u16 	%rs36, [%rd87];
	// begin inline asm
	{  cvt.f32.f16 %f291, %rs36;}

	// end inline asm
	fma.rn.f32 	%f307, %f303, %f291, %f302;
	add.s32 	%r191, %r190, %r68;
	cvt.s64.s32 	%rd88, %r191;
	add.s64 	%rd89, %rd88, %rd4;
	shl.b64 	%rd90, %rd89, 1;
	add.s64 	%rd91, %rd3, %rd90;
	ld.global.u16 	%rs37, [%rd91];
	// begin inline asm
	{  cvt.f32.f16 %f292, %rs37;}

	// end inline asm
	fma.rn.f32 	%f308, %f304, %f292, %f307;
	add.s32 	%r192, %r191, %r68;
	cvt.s64.s32 	%rd92, %r192;
	add.s64 	%rd93, %rd92, %rd4;
	shl.b64 	%rd94, %rd93, 1;
	add.s64 	%rd95, %rd3, %rd94;
	ld.global.u16 	%rs38, [%rd95];
	// begin inline asm
	{  cvt.f32.f16 %f293, %rs38;}

	// end inline asm
	fma.rn.f32 	%f309, %f305, %f293, %f308;
	add.s32 	%r193, %r192, %r68;
	cvt.s64.s32 	%rd96, %r193;
	add.s64 	%rd97, %rd96, %rd4;
	shl.b64 	%rd98, %rd97, 1;
	add.s64 	%rd99, %rd3, %rd98;
	ld.global.u16 	%rs39, [%rd99];
	// begin inline asm
	{  cvt.f32.f16 %f294, %rs39;}

	// end inline asm
	fma.rn.f32 	%f360, %f306, %f294, %f309;
	add.s32 	%r226, %r226, 8;
	setp.ne.s32 	%p82, %r226, %r28;
	mov.u32 	%r228, %r28;
	@%p82 bra 	$L__BB1_65;
$L__BB1_66:
	setp.eq.s32 	%p83, %r13, 0;
	@%p83 bra 	$L__BB1_74;
	setp.lt.u32 	%p84, %r14, 3;
	@%p84 bra 	$L__BB1_69;
	shl.b32 	%r194, %r228, 2;
	mov.u32 	%r195, shared_mem;
	add.s32 	%r196, %r195, %r194;
	ld.shared.f32 	%f315, [%r196];
	mad.lo.s32 	%r197, %r228, %r68, %r225;
	cvt.s64.s32 	%rd100, %r197;
	add.s64 	%rd101, %rd100, %rd4;
	shl.b64 	%rd102, %rd101, 1;
	add.s64 	%rd103, %rd3, %rd102;
	ld.global.u16 	%rs40, [%rd103];
	// begin inline asm
	{  cvt.f32.f16 %f311, %rs40;}

	// end inline asm
	fma.rn.f32 	%f316, %f315, %f311, %f360;
	ld.shared.f32 	%f317, [%r196+4];
	add.s32 	%r198, %r197, %r68;
	cvt.s64.s32 	%rd104, %r198;
	add.s64 	%rd105, %rd104, %rd4;
	shl.b64 	%rd106, %rd105, 1;
	add.s64 	%rd107, %rd3, %rd106;
	ld.global.u16 	%rs41, [%rd107];
	// begin inline asm
	{  cvt.f32.f16 %f312, %rs41;}

	// end inline asm
	fma.rn.f32 	%f318, %f317, %f312, %f316;
	ld.shared.f32 	%f319, [%r196+8];
	add.s32 	%r199, %r198, %r68;
	cvt.s64.s32 	%rd108, %r199;
	add.s64 	%rd109, %rd108, %rd4;
	shl.b64 	%rd110, %rd109, 1;
	add.s64 	%rd111, %rd3, %rd110;
	ld.global.u16 	%rs42, [%rd111];
	// begin inline asm
	{  cvt.f32.f16 %f313, %rs42;}

	// end inline asm
	fma.rn.f32 	%f320, %f319, %f313, %f318;
	ld.shared.f32 	%f321, [%r196+12];
	add.s32 	%r200, %r199, %r68;
	cvt.s64.s32 	%rd112, %r200;
	add.s64 	%rd113, %rd112, %rd4;
	shl.b64 	%rd114, %rd113, 1;
	add.s64 	%rd115, %rd3, %rd114;
	ld.global.u16 	%rs43, [%rd115];
	// begin inline asm
	{  cvt.f32.f16 %f314, %rs43;}

	// end inline asm
	fma.rn.f32 	%f360, %f321, %f314, %f320;
	add.s32 	%r228, %r228, 4;
$L__BB1_69:
	setp.eq.s32 	%p85, %r15, 0;
	@%p85 bra 	$L__BB1_74;
	setp.eq.s32 	%p86, %r15, 1;
	@%p86 bra 	$L__BB1_72;
	shl.b32 	%r201, %r228, 2;
	mov.u32 	%r202, shared_mem;
	add.s32 	%r203, %r202, %r201;
	ld.shared.f32 	%f325, [%r203];
	mad.lo.s32 	%r204, %r228, %r68, %r225;
	cvt.s64.s32 	%rd116, %r204;
	add.s64 	%rd117, %rd116, %rd4;
	shl.b64 	%rd118, %rd117, 1;
	add.s64 	%rd119, %rd3, %rd118;
	ld.global.u16 	%rs44, [%rd119];
	// begin inline asm
	{  cvt.f32.f16 %f323, %rs44;}

	// end inline asm
	fma.rn.f32 	%f326, %f325, %f323, %f360;
	ld.shared.f32 	%f327, [%r203+4];
	add.s32 	%r205, %r204, %r68;
	cvt.s64.s32 	%rd120, %r205;
	add.s64 	%rd121, %rd120, %rd4;
	shl.b64 	%rd122, %rd121, 1;
	add.s64 	%rd123, %rd3, %rd122;
	ld.global.u16 	%rs45, [%rd123];
	// begin inline asm
	{  cvt.f32.f16 %f324, %rs45;}

	// end inline asm
	fma.rn.f32 	%f360, %f327, %f324, %f326;
	add.s32 	%r228, %r228, 2;
$L__BB1_72:
	setp.eq.s32 	%p87, %r29, 0;
	@%p87 bra 	$L__BB1_74;
	shl.b32 	%r206, %r228, 2;
	mov.u32 	%r207, shared_mem;
	add.s32 	%r208, %r207, %r206;
	ld.shared.f32 	%f329, [%r208];
	mad.lo.s32 	%r209, %r228, %r68, %r225;
	cvt.s64.s32 	%rd124, %r209;
	add.s64 	%rd125, %rd124, %rd4;
	shl.b64 	%rd126, %rd125, 1;
	add.s64 	%rd127, %rd3, %rd126;
	ld.global.u16 	%rs46, [%rd127];
	// begin inline asm
	{  cvt.f32.f16 %f328, %rs46;}

	// end inline asm
	fma.rn.f32 	%f360, %f329, %f328, %f360;
$L__BB1_74:
	// begin inline asm
	{  cvt.rn.f16.f32 %rs47, %f360;}

	// end inline asm
	add.s32 	%r210, %r225, %r55;
	cvt.s64.s32 	%rd128, %r210;
	add.s64 	%rd129, %rd128, %rd4;
	shl.b64 	%rd130, %rd129, 1;
	add.s64 	%rd131, %rd5, %rd130;
	st.global.u16 	[%rd131], %rs47;
	add.s32 	%r225, %r225, %r4;
	setp.lt.s32 	%p88, %r225, %r68;
	@%p88 bra 	$L__BB1_63;
$L__BB1_75:
	bar.sync 	0;
	add.s32 	%r211, %r211, 1;
	setp.ne.s32 	%p89, %r211, %r67;
	@%p89 bra 	$L__BB1_3;
$L__BB1_76:
	ret;

}
	// .globl	_Z24attention_forward_kernelI13__nv_bfloat16EvPKT_S3_S3_PS1_iiiibf
.visible .entry _Z24attention_forward_kernelI13__nv_bfloat16EvPKT_S3_S3_PS1_iiiibf(
	.param .u64 .ptr .align 1 _Z24attention_forward_kernelI13__nv_bfloat16EvPKT_S3_S3_PS1_iiiibf_param_0,
	.param .u64 .ptr .align 1 _Z24attention_forward_kernelI13__nv_bfloat16EvPKT_S3_S3_PS1_iiiibf_param_1,
	.param .u64 .ptr .align 1 _Z24attention_forward_kernelI13__nv_bfloat16EvPKT_S3_S3_PS1_iiiibf_param_2,
	.param .u64 .ptr .align 1 _Z24attention_forward_kernelI13__nv_bfloat16EvPKT_S3_S3_PS1_iiiibf_param_3,
	.param .u32 _Z24attention_forward_kernelI13__nv_bfloat16EvPKT_S3_S3_PS1_iiiibf_param_4,
	.param .u32 _Z24attention_forward_kernelI13__nv_bfloat16EvPKT_S3_S3_PS1_iiiibf_param_5,
	.param .u32 _Z24attention_forward_kernelI13__nv_bfloat16EvPKT_S3_S3_PS1_iiiibf_param_6,
	.param .u32 _Z24attention_forward_kernelI13__nv_bfloat16EvPKT_S3_S3_PS1_iiiibf_param_7,
	.param .u8 _Z24attention_forward_kernelI13__nv_bfloat16EvPKT_S3_S3_PS1_iiiibf_param_8,
	.param .f32 _Z24attention_forward_kernelI13__nv_bfloat16EvPKT_S3_S3_PS1_iiiibf_param_9
)
{
	.reg .pred 	%p<90>;
	.reg .b16 	%rs<48>;
	.reg .b32 	%r<230>;
	.reg .b32 	%f<361>;
	.reg .b64 	%rd<134>;
	// demoted variable
	.shared .align 4 .b8 _ZZ24attention_forward_kernelI13__nv_bfloat16EvPKT_S3_S3_PS1_iiiibfE10shared_max[128];
	// demoted variable
	.shared .align 4 .b8 _ZZ24attention_forward_kernelI13__nv_bfloat16EvPKT_S3_S3_PS1_iiiibfE10shared_sum[128];
	ld.param.u64 	%rd14, [_Z24attention_forward_kernelI13__nv_bfloat16EvPKT_S3_S3_PS1_iiiibf_param_0];
	ld.param.u64 	%rd15, [_Z24attention_forward_kernelI13__nv_bfloat16EvPKT_S3_S3_PS1_iiiibf_param_1];
	ld.param.u64 	%rd16, [_Z24attention_forward_kernelI13__nv_bfloat16EvPKT_S3_S3_PS1_iiiibf_param_2];
	ld.param.u64 	%rd13, [_Z24attention_forward_kernelI13__nv_bfloat16EvPKT_S3_S3_PS1_iiiibf_param_3];
	ld.param.u32 	%r69, [_Z24attention_forward_kernelI13__nv_bfloat16EvPKT_S3_S3_PS1_iiiibf_param_4];
	ld.param.u32 	%r66, [_Z24attention_forward_kernelI13__nv_bfloat16EvPKT_S3_S3_PS1_iiiibf_param_5];
	ld.param.u32 	%r67, [_Z24attention_forward_kernelI13__nv_bfloat16EvPKT_S3_S3_PS1_iiiibf_param_6];
	ld.param.u32 	%r68, [_Z24attention_forward_kernelI13__nv_bfloat16EvPKT_S3_S3_PS1_iiiibf_param_7];
	ld.param.s8 	%rs1, [_Z24attention_forward_kernelI13__nv_bfloat16EvPKT_S3_S3_PS1_iiiibf_param_8];
	ld.param.f32 	%f56, [_Z24attention_forward_kernelI13__nv_bfloat16EvPKT_S3_S3_PS1_iiiibf_param_9];
	cvta.to.global.u64 	%rd1, %rd15;
	cvta.to.global.u64 	%rd2, %rd14;
	cvta.to.global.u64 	%rd3, %rd16;
	mov.u32 	%r1, %ctaid.x;
	mov.u32 	%r2, %ctaid.y;
	setp.ge.s32 	%p1, %r1, %r69;
	setp.ge.s32 	%p2, %r2, %r66;
	or.pred  	%p3, %p1, %p2;
	@%p3 bra 	$L__BB2_76;
	mad.lo.s32 	%r70, %r66, %r1, %r2;
	mul.lo.s32 	%r71, %r70, %r67;
	mul.lo.s32 	%r72, %r71, %r68;
	cvt.s64.s32 	%rd4, %r72;
	mov.u32 	%r3, %tid.x;
	mov.u32 	%r4, %ntid.x;
	setp.lt.s32 	%p4, %r67, 1;
	@%p4 bra 	$L__BB2_76;
	and.b32  	%r5, %r3, 31;
	add.s32 	%r74, %r4, 31;
	shr.u32 	%r6, %r74, 5;
	shr.u32 	%r75, %r3, 3;
	and.b32  	%r76, %r75, 124;
	mov.u32 	%r77, _ZZ24attention_forward_kernelI13__nv_bfloat16EvPKT_S3_S3_PS1_iiiibfE10shared_max;
	add.s32 	%r7, %r77, %r76;
	shl.b32 	%r78, %r3, 2;
	and.b32  	%r79, %r78, 124;
	add.s32 	%r8, %r77, %r79;
	mov.u32 	%r80, _ZZ24attention_forward_kernelI13__nv_bfloat16EvPKT_S3_S3_PS1_iiiibfE10shared_sum;
	add.s32 	%r9, %r80, %r76;
	add.s32 	%r10, %r80, %r79;
	add.s32 	%r11, %r3, %r4;
	max.u32 	%r81, %r67, %r11;
	setp.lt.u32 	%p5, %r11, %r67;
	selp.u32 	%r82, 1, 0, %p5;
	add.s32 	%r83, %r11, %r82;
	sub.s32 	%r84, %r81, %r83;
	div.u32 	%r85, %r84, %r4;
	add.s32 	%r12, %r85, %r82;
	add.s32 	%r86, %r12, 1;
	and.b32  	%r13, %r67, 7;
	add.s32 	%r14, %r13, -1;
	and.b32  	%r15, %r67, 3;
	add.s32 	%r16, %r68, -1;
	and.b32  	%r17, %r68, 7;
	and.b32  	%r18, %r68, 3;
	mul.f32 	%f1, %f56, 0f00000000;
	and.b32  	%r19, %r86, 3;
	mov.u32 	%r87, shared_mem;
	add.s32 	%r20, %r87, %r78;
	shl.b32 	%r21, %r4, 2;
	add.s32 	%r22, %r20, %r21;
	add.s32 	%r23, %r11, %r4;
	add.s32 	%r24, %r22, %r21;
	add.s32 	%r25, %r23, %r4;
	and.b32  	%r26, %r68, 2147483640;
	and.b32  	%r27, %r68, 1;
	and.b32  	%r28, %r67, 2147483640;
	and.b32  	%r29, %r67, 1;
	neg.s32 	%r30, %r26;
	cvta.to.global.u64 	%rd5, %rd13;
	mov.b32 	%r211, 0;
$L__BB2_3:
	setp.ge.u32 	%p6, %r3, %r67;
	@%p6 bra 	$L__BB2_24;
	setp.lt.s32 	%p7, %r68, 1;
	mul.lo.s32 	%r32, %r211, %r68;
	@%p7 bra 	$L__BB2_18;
	cvt.u64.u32 	%rd6, %r32;
	add.s64 	%rd17, %rd4, %rd6;
	shl.b64 	%rd18, %rd17, 1;
	add.s64 	%rd19, %rd2, %rd18;
	add.s64 	%rd7, %rd19, 8;
	mov.u32 	%r212, %r3;
$L__BB2_6:
	setp.lt.u32 	%p24, %r16, 7;
	mul.lo.s32 	%r34, %r212, %r68;
	mov.f32 	%f340, 0f00000000;
	mov.b32 	%r215, 0;
	@%p24 bra 	$L__BB2_9;
	cvt.u64.u32 	%rd20, %r34;
	add.s64 	%rd21, %rd4, %rd20;
	shl.b64 	%rd22, %rd21, 1;
	add.s64 	%rd23, %rd1, %rd22;
	add.s64 	%rd132, %rd23, 8;
	mov.f32 	%f340, 0f00000000;
	mov.u64 	%rd133, %rd7;
	mov.u32 	%r213, %r30;
$L__BB2_8:
	.pragma "nounroll";
	ld.global.u16 	%rs2, [%rd133+-8];
	// begin inline asm
	{ cvt.f32.bf16 %f75, %rs2;}

	// end inline asm
	ld.global.u16 	%rs3, [%rd132+-8];
	// begin inline asm
	{ cvt.f32.bf16 %f76, %rs3;}

	// end inline asm
	fma.rn.f32 	%f91, %f75, %f76, %f340;
	ld.global.u16 	%rs4, [%rd133+-6];
	// begin inline asm
	{ cvt.f32.bf16 %f77, %rs4;}

	// end inline asm
	ld.global.u16 	%rs5, [%rd132+-6];
	// begin inline asm
	{ cvt.f32.bf16 %f78, %rs5;}

	// end inline asm
	fma.rn.f32 	%f92, %f77, %f78, %f91;
	ld.global.u16 	%rs6, [%rd133+-4];
	// begin inline asm
	{ cvt.f32.bf16 %f79, %rs6;}

	// end inline asm
	ld.global.u16 	%rs7, [%rd132+-4];
	// begin inline asm
	{ cvt.f32.bf16 %f80, %rs7;}

	// end inline asm
	fma.rn.f32 	%f93, %f79, %f80, %f92;
	ld.global.u16 	%rs8, [%rd133+-2];
	// begin inline asm
	{ cvt.f32.bf16 %f81, %rs8;}

	// end inline asm
	ld.global.u16 	%rs9, [%rd132+-2];
	// begin inline asm
	{ cvt.f32.bf16 %f82, %rs9;}

	// end inline asm
	fma.rn.f32 	%f94, %f81, %f82, %f93;
	ld.global.u16 	%rs10, [%rd133];
	// begin inline asm
	{ cvt.f32.bf16 %f83, %rs10;}

	// end inline asm
	ld.global.u16 	%rs11, [%rd132];
	// begin inline asm
	{ cvt.f32.bf16 %f84, %rs11;}

	// end inline asm
	fma.rn.f32 	%f95, %f83, %f84, %f94;
	ld.global.u16 	%rs12, [%rd133+2];
	// begin inline asm
	{ cvt.f32.bf16 %f85, %rs12;}

	// end inline asm
	ld.global.u16 	%rs13, [%rd132+2];
	// begin inline asm
	{ cvt.f32.bf16 %f86, %rs13;}

	// end inline asm
	fma.rn.f32 	%f96, %f85, %f86, %f95;
	ld.global.u16 	%rs14, [%rd133+4];
	// begin inline asm
	{ cvt.f32.bf16 %f87, %rs14;}

	// end inline asm
	ld.global.u16 	%rs15, [%rd132+4];
	// begin inline asm
	{ cvt.f32.bf16 %f88, %rs15;}

	// end inline asm
	fma.rn.f32 	%f97, %f87, %f88, %f96;
	ld.global.u16 	%rs16, [%rd133+6];
	// begin inline asm
	{ cvt.f32.bf16 %f89, %rs16;}

	// end inline asm
	ld.global.u16 	%rs17, [%rd132+6];
	// begin inline asm
	{ cvt.f32.bf16 %f90, %rs17;}

	// end inline asm
	fma.rn.f32 	%f340, %f89, %f90, %f97;
	add.s32 	%r213, %r213, 8;
	add.s64 	%rd133, %rd133, 16;
	add.s64 	%rd132, %rd132, 16;
	setp.ne.s32 	%p25, %r213, 0;
	mov.u32 	%r215, %r26;
	@%p25 bra 	$L__BB2_8;
$L__BB2_9:
	setp.eq.s32 	%p26, %r17, 0;
	@%p26 bra 	$L__BB2_17;
	add.s32 	%r99, %r17, -1;
	setp.lt.u32 	%p27, %r99, 3;
	@%p27 bra 	$L__BB2_12;
	add.s32 	%r100, %r215, %r32;
	cvt.u64.u32 	%rd24, %r100;
	add.s64 	%rd25, %rd24, %rd4;
	shl.b64 	%rd26, %rd25, 1;
	add.s64 	%rd27, %rd2, %rd26;
	ld.global.u16 	%rs18, [%rd27];
	// begin inline asm
	{ cvt.f32.bf16 %f99, %rs18;}

	// end inline asm
	add.s32 	%r101, %r215, %r34;
	cvt.u64.u32 	%rd28, %r101;
	add.s64 	%rd29, %rd28, %rd4;
	shl.b64 	%rd30, %rd29, 1;
	add.s64 	%rd31, %rd1, %rd30;
	ld.global.u16 	%rs19, [%rd31];
	// begin inline asm
	{ cvt.f32.bf16 %f100, %rs19;}

	// end inline asm
	fma.rn.f32 	%f107, %f99, %f100, %f340;
	cvt.u64.u32 	%rd32, %r215;
	add.s64 	%rd33, %rd32, %rd6;
	add.s64 	%rd34, %rd33, %rd4;
	shl.b64 	%rd35, %rd34, 1;
	add.s64 	%rd36, %rd2, %rd35;
	ld.global.u16 	%rs20, [%rd36+2];
	// begin inline asm
	{ cvt.f32.bf16 %f101, %rs20;}

	// end inline asm
	cvt.u64.u32 	%rd37, %r34;
	add.s64 	%rd38, %rd32, %rd37;
	add.s64 	%rd39, %rd38, %rd4;
	shl.b64 	%rd40, %rd39, 1;
	add.s64 	%rd41, %rd1, %rd40;
	ld.global.u16 	%rs21, [%rd41+2];
	// begin inline asm
	{ cvt.f32.bf16 %f102, %rs21;}

	// end inline asm
	fma.rn.f32 	%f108, %f101, %f102, %f107;
	ld.global.u16 	%rs22, [%rd36+4];
	// begin inline asm
	{ cvt.f32.bf16 %f103, %rs22;}

	// end inline asm
	ld.global.u16 	%rs23, [%rd41+4];
	// begin inline asm
	{ cvt.f32.bf16 %f104, %rs23;}

	// end inline asm
	fma.rn.f32 	%f109, %f103, %f104, %f108;
	ld.global.u16 	%rs24, [%rd36+6];
	// begin inline asm
	{ cvt.f32.bf16 %f105, %rs24;}

	// end inline asm
	ld.global.u16 	%rs25, [%rd41+6];
	// begin inline asm
	{ cvt.f32.bf16 %f106, %rs25;}

	// end inline asm
	fma.rn.f32 	%f340, %f105, %f106, %f109;
	add.s32 	%r215, %r215, 4;
$L__BB2_12:
	setp.eq.s32 	%p28, %r18, 0;
	@%p28 bra 	$L__BB2_17;
	setp.eq.s32 	%p29, %r18, 1;
	@%p29 bra 	$L__BB2_15;
	add.s32 	%r102, %r215, %r32;
	cvt.u64.u32 	%rd42, %r102;
	add.s64 	%rd43, %rd42, %rd4;
	shl.b64 	%rd44, %rd43, 1;
	add.s64 	%rd45, %rd2, %rd44;
	ld.global.u16 	%rs26, [%rd45];
	// begin inline asm
	{ cvt.f32.bf16 %f111, %rs26;}

	// end inline asm
	add.s32 	%r103, %r215, %r34;
	cvt.u64.u32 	%rd46, %r103;
	add.s64 	%rd47, %rd46, %rd4;
	shl.b64 	%rd48, %rd47, 1;
	add.s64 	%rd49, %rd1, %rd48;
	ld.global.u16 	%rs27, [%rd49];
	// begin inline asm
	{ cvt.f32.bf16 %f112, %rs27;}

	// end inline asm
	fma.rn.f32 	%f115, %f111, %f112, %f340;
	cvt.u64.u32 	%rd50, %r215;
	add.s64 	%rd51, %rd50, %rd6;
	add.s64 	%rd52, %rd51, %rd4;
	shl.b64 	%rd53, %rd52, 1;
	add.s64 	%rd54, %rd2, %rd53;
	ld.global.u16 	%rs28, [%rd54+2];
	// begin inline asm
	{ cvt.f32.bf16 %f113, %rs28;}

	// end inline asm
	cvt.u64.u32 	%rd55, %r34;
	add.s64 	%rd56, %rd50, %rd55;
	add.s64 	%rd57, %rd56, %rd4;
	shl.b64 	%rd58, %rd57, 1;
	add.s64 	%rd59, %rd1, %rd58;
	ld.global.u16 	%rs29, [%rd59+2];
	// begin inline asm
	{ cvt.f32.bf16 %f114, %rs29;}

	// end inline asm
	fma.rn.f32 	%f340, %f113, %f114, %f115;
	add.s32 	%r215, %r215, 2;
$L__BB2_15:
	setp.eq.s32 	%p30, %r27, 0;
	@%p30 bra 	$L__BB2_17;
	add.s32 	%r104, %r215, %r32;
	cvt.u64.u32 	%rd60, %r104;
	add.s64 	%rd61, %rd60, %rd4;
	shl.b64 	%rd62, %rd61, 1;
	add.s64 	%rd63, %rd2, %rd62;
	ld.global.u16 	%rs30, [%rd63];
	// begin inline asm
	{ cvt.f32.bf16 %f116, %rs30;}

	// end inline asm
	add.s32 	%r105, %r215, %r34;
	cvt.u64.u32 	%rd64, %r105;
	add.s64 	%rd65, %rd64, %rd4;
	shl.b64 	%rd66, %rd65, 1;
	add.s64 	%rd67, %rd1, %rd66;
	ld.global.u16 	%rs31, [%rd67];
	// begin inline asm
	{ cvt.f32.bf16 %f117, %rs31;}

	// end inline asm
	fma.rn.f32 	%f340, %f116, %f117, %f340;
$L__BB2_17:
	setp.ne.s16 	%p31, %rs1, 0;
	mul.f32 	%f118, %f56, %f340;
	setp.gt.u32 	%p32, %r212, %r211;
	selp.f32 	%f119, 0fFF800000, %f118, %p32;
	selp.f32 	%f120, %f119, %f118, %p31;
	shl.b32 	%r106, %r212, 2;
	mov.u32 	%r107, shared_mem;
	add.s32 	%r108, %r107, %r106;
	st.shared.f32 	[%r108], %f120;
	add.s32 	%r212, %r212, %r4;
	setp.lt.s32 	%p33, %r212, %r67;
	@%p33 bra 	$L__BB2_6;
	bra.uni 	$L__BB2_24;
$L__BB2_18:
	setp.eq.s32 	%p8, %r19, 0;
	mov.u32 	%r217, %r3;
	@%p8 bra 	$L__BB2_22;
	setp.eq.s32 	%p9, %r19, 1;
	setp.ne.s16 	%p10, %rs1, 0;
	setp.gt.u32 	%p11, %r3, %r211;
	selp.f32 	%f58, 0fFF800000, %f1, %p11;
	selp.f32 	%f59, %f58, %f1, %p10;
	st.shared.f32 	[%r20], %f59;
	mov.u32 	%r217, %r11;
	@%p9 bra 	$L__BB2_22;
	setp.eq.s32 	%p12, %r19, 2;
	setp.gt.u32 	%p14, %r11, %r211;
	selp.f32 	%f60, 0fFF800000, %f1, %p14;
	selp.f32 	%f61, %f60, %f1, %p10;
	st.shared.f32 	[%r22], %f61;
	mov.u32 	%r217, %r23;
	@%p12 bra 	$L__BB2_22;
	setp.gt.u32 	%p16, %r23, %r211;
	selp.f32 	%f62, 0fFF800000, %f1, %p16;
	selp.f32 	%f63, %f62, %f1, %p10;
	st.shared.f32 	[%r24], %f63;
	mov.u32 	%r217, %r25;
$L__BB2_22:
	setp.lt.u32 	%p17, %r12, 3;
	@%p17 bra 	$L__BB2_24;
$L__BB2_23:
	setp.ne.s16 	%p18, %rs1, 0;
	setp.gt.u32 	%p19, %r217, %r211;
	selp.f32 	%f64, 0fFF800000, %f1, %p19;
	selp.f32 	%f65, %f64, %f1, %p18;
	shl.b32 	%r89, %r217, 2;
	mov.u32 	%r90, shared_mem;
	add.s32 	%r91, %r90, %r89;
	st.shared.f32 	[%r91], %f65;
	add.s32 	%r92, %r217, %r4;
	setp.gt.u32 	%p20, %r92, %r211;
	selp.f32 	%f66, 0fFF800000, %f1, %p20;
	selp.f32 	%f67, %f66, %f1, %p18;
	add.s32 	%r93, %r91, %r21;
	st.shared.f32 	[%r93], %f67;
	add.s32 	%r94, %r92, %r4;
	setp.gt.u32 	%p21, %r94, %r211;
	selp.f32 	%f68, 0fFF800000, %f1, %p21;
	selp.f32 	%f69, %f68, %f1, %p18;
	add.s32 	%r95, %r93, %r21;
	st.shared.f32 	[%r95], %f69;
	add.s32 	%r96, %r94, %r4;
	setp.gt.u32 	%p22, %r96, %r211;
	selp.f32 	%f70, 0fFF800000, %f1, %p22;
	selp.f32 	%f71, %f70, %f1, %p18;
	add.s32 	%r97, %r95, %r21;
	st.shared.f32 	[%r97], %f71;
	add.s32 	%r217, %r96, %r4;
	setp.lt.s32 	%p23, %r217, %r67;
	@%p23 bra 	$L__BB2_23;
$L__BB2_24:
	bar.sync 	0;
	mov.f32 	%f344, 0fFF800000;
	@%p6 bra 	$L__BB2_31;
	setp.eq.s32 	%p35, %r19, 0;
	mov.f32 	%f344, 0fFF800000;
	mov.u32 	%r219, %r3;
	@%p35 bra 	$L__BB2_29;
	setp.eq.s32 	%p36, %r19, 1;
	ld.shared.f32 	%f124, [%r20];
	max.f32 	%f344, %f124, 0fFF800000;
	mov.u32 	%r219, %r11;
	@%p36 bra 	$L__BB2_29;
	setp.eq.s32 	%p37, %r19, 2;
	ld.shared.f32 	%f125, [%r22];
	max.f32 	%f344, %f344, %f125;
	mov.u32 	%r219, %r23;
	@%p37 bra 	$L__BB2_29;
	ld.shared.f32 	%f126, [%r24];
	max.f32 	%f344, %f344, %f126;
	mov.u32 	%r219, %r25;
$L__BB2_29:
	setp.lt.u32 	%p38, %r12, 3;
	@%p38 bra 	$L__BB2_31;
$L__BB2_30:
	shl.b32 	%r109, %r219, 2;
	mov.u32 	%r110, shared_mem;
	add.s32 	%r111, %r110, %r109;
	ld.shared.f32 	%f127, [%r111];
	max.f32 	%f128, %f344, %f127;
	add.s32 	%r112, %r111, %r21;
	ld.shared.f32 	%f129, [%r112];
	max.f32 	%f130, %f128, %f129;
	add.s32 	%r113, %r112, %r21;
	ld.shared.f32 	%f131, [%r113];
	max.f32 	%f132, %f130, %f131;
	add.s32 	%r114, %r113, %r21;
	ld.shared.f32 	%f133, [%r114];
	max.f32 	%f344, %f132, %f133;
	add.s32 	%r219, %r21, %r219;
	setp.lt.s32 	%p39, %r219, %r67;
	@%p39 bra 	$L__BB2_30;
$L__BB2_31:
	setp.ne.s32 	%p40, %r5, 0;
	mov.b32 	%r115, %f344;
	shfl.sync.bfly.b32	%r116|%p41, %r115, 16, 31, -1;
	mov.b32 	%f134, %r116;
	max.f32 	%f135, %f344, %f134;
	mov.b32 	%r117, %f135;
	shfl.sync.bfly.b32	%r118|%p42, %r117, 8, 31, -1;
	mov.b32 	%f136, %r118;
	max.f32 	%f137, %f135, %f136;
	mov.b32 	%r119, %f137;
	shfl.sync.bfly.b32	%r120|%p43, %r119, 4, 31, -1;
	mov.b32 	%f138, %r120;
	max.f32 	%f139, %f137, %f138;
	mov.b32 	%r121, %f139;
	shfl.sync.bfly.b32	%r122|%p44, %r121, 2, 31, -1;
	mov.b32 	%f140, %r122;
	max.f32 	%f141, %f139, %f140;
	mov.b32 	%r123, %f141;
	shfl.sync.bfly.b32	%r124|%p45, %r123, 1, 31, -1;
	mov.b32 	%f142, %r124;
	max.f32 	%f24, %f141, %f142;
	@%p40 bra 	$L__BB2_33;
	st.shared.f32 	[%r7], %f24;
$L__BB2_33:
	setp.gt.u32 	%p46, %r3, 31;
	bar.sync 	0;
	@%p46 bra 	$L__BB2_37;
	setp.ge.u32 	%p47, %r5, %r6;
	mov.f32 	%f345, 0fFF800000;
	@%p47 bra 	$L__BB2_36;
	ld.shared.f32 	%f345, [%r8];
$L__BB2_36:
	mov.b32 	%r125, %f345;
	shfl.sync.bfly.b32	%r126|%p48, %r125, 16, 31, -1;
	mov.b32 	%f144, %r126;
	max.f32 	%f145, %f345, %f144;
	mov.b32 	%r127, %f145;
	shfl.sync.bfly.b32	%r128|%p49, %r127, 8, 31, -1;
	mov.b32 	%f146, %r128;
	max.f32 	%f147, %f145, %f146;
	mov.b32 	%r129, %f147;
	shfl.sync.bfly.b32	%r130|%p50, %r129, 4, 31, -1;
	mov.b32 	%f148, %r130;
	max.f32 	%f149, %f147, %f148;
	mov.b32 	%r131, %f149;
	shfl.sync.bfly.b32	%r132|%p51, %r131, 2, 31, -1;
	mov.b32 	%f150, %r132;
	max.f32 	%f151, %f149, %f150;
	mov.b32 	%r133, %f151;
	shfl.sync.bfly.b32	%r134|%p52, %r133, 1, 31, -1;
	mov.b32 	%f152, %r134;
	max.f32 	%f346, %f151, %f152;
$L__BB2_37:
	setp.ne.s32 	%p53, %r3, 0;
	bar.sync 	0;
	@%p53 bra 	$L__BB2_39;
	st.shared.f32 	[_ZZ24attention_forward_kernelI13__nv_bfloat16EvPKT_S3_S3_PS1_iiiibfE10shared_max], %f346;
$L__BB2_39:
	bar.sync 	0;
	mov.f32 	%f350, 0f00000000;
	ld.shared.f32 	%f346, [_ZZ24attention_forward_kernelI13__nv_bfloat16EvPKT_S3_S3_PS1_iiiibfE10shared_max];
	@%p6 bra 	$L__BB2_46;
	setp.eq.s32 	%p55, %r19, 0;
	mov.f32 	%f350, 0f00000000;
	mov.u32 	%r221, %r3;
	@%p55 bra 	$L__BB2_44;
	setp.eq.s32 	%p56, %r19, 1;
	ld.shared.f32 	%f156, [%r20];
	sub.f32 	%f157, %f156, %f346;
	fma.rn.f32 	%f158, %f157, 0f3BBB989D, 0f3F000000;
	cvt.sat.f32.f32 	%f159, %f158;
	mov.f32 	%f160, 0f4B400001;
	mov.f32 	%f161, 0f437C0000;
	fma.rm.f32 	%f162, %f159, %f161, %f160;
	add.f32 	%f163, %f162, 0fCB40007F;
	neg.f32 	%f164, %f163;
	fma.rn.f32 	%f165, %f157, 0f3FB8AA3B, %f164;
	fma.rn.f32 	%f166, %f157, 0f32A57060, %f165;
	mov.b32 	%r135, %f162;
	shl.b32 	%r136, %r135, 23;
	mov.b32 	%f167, %r136;
	ex2.approx.ftz.f32 	%f168, %f166;
	mul.f32 	%f169, %f168, %f167;
	st.shared.f32 	[%r20], %f169;
	add.f32 	%f350, %f169, 0f00000000;
	mov.u32 	%r221, %r11;
	@%p56 bra 	$L__BB2_44;
	setp.eq.s32 	%p57, %r19, 2;
	ld.shared.f32 	%f170, [%r22];
	sub.f32 	%f171, %f170, %f346;
	fma.rn.f32 	%f172, %f171, 0f3BBB989D, 0f3F000000;
	cvt.sat.f32.f32 	%f173, %f172;
	mov.f32 	%f174, 0f4B400001;
	mov.f32 	%f175, 0f437C0000;
	fma.rm.f32 	%f176, %f173, %f175, %f174;
	add.f32 	%f177, %f176, 0fCB40007F;
	neg.f32 	%f178, %f177;
	fma.rn.f32 	%f179, %f171, 0f3FB8AA3B, %f178;
	fma.rn.f32 	%f180, %f171, 0f32A57060, %f179;
	mov.b32 	%r137, %f176;
	shl.b32 	%r138, %r137, 23;
	mov.b32 	%f181, %r138;
	ex2.approx.ftz.f32 	%f182, %f180;
	mul.f32 	%f183, %f182, %f181;
	st.shared.f32 	[%r22], %f183;
	add.f32 	%f350, %f350, %f183;
	mov.u32 	%r221, %r23;
	@%p57 bra 	$L__BB2_44;
	ld.shared.f32 	%f184, [%r24];
	sub.f32 	%f185, %f184, %f346;
	fma.rn.f32 	%f186, %f185, 0f3BBB989D, 0f3F000000;
	cvt.sat.f32.f32 	%f187, %f186;
	mov.f32 	%f188, 0f4B400001;
	mov.f32 	%f189, 0f437C0000;
	fma.rm.f32 	%f190, %f187, %f189, %f188;
	add.f32 	%f191, %f190, 0fCB40007F;
	neg.f32 	%f192, %f191;
	fma.rn.f32 	%f193, %f185, 0f3FB8AA3B, %f192;
	fma.rn.f32 	%f194, %f185, 0f32A57060, %f193;
	mov.b32 	%r139, %f190;
	shl.b32 	%r140, %r139, 23;
	mov.b32 	%f195, %r140;
	ex2.approx.ftz.f32 	%f196, %f194;
	mul.f32 	%f197, %f196, %f195;
	st.shared.f32 	[%r24], %f197;
	add.f32 	%f350, %f350, %f197;
	mov.u32 	%r221, %r25;
$L__BB2_44:
	setp.lt.u32 	%p58, %r12, 3;
	@%p58 bra 	$L__BB2_46;
$L__BB2_45:
	shl.b32 	%r141, %r221, 2;
	mov.u32 	%r142, shared_mem;
	add.s32 	%r143, %r142, %r141;
	ld.shared.f32 	%f198, [%r143];
	sub.f32 	%f199, %f198, %f346;
	fma.rn.f32 	%f200, %f199, 0f3BBB989D, 0f3F000000;
	cvt.sat.f32.f32 	%f201, %f200;
	mov.f32 	%f202, 0f4B400001;
	mov.f32 	%f203, 0f437C0000;
	fma.rm.f32 	%f204, %f201, %f203, %f202;
	add.f32 	%f205, %f204, 0fCB40007F;
	neg.f32 	%f206, %f205;
	fma.rn.f32 	%f207, %f199, 0f3FB8AA3B, %f206;
	fma.rn.f32 	%f208, %f199, 0f32A57060, %f207;
	mov.b32 	%r144, %f204;
	shl.b32 	%r145, %r144, 23;
	mov.b32 	%f209, %r145;
	ex2.approx.ftz.f32 	%f210, %f208;
	mul.f32 	%f211, %f210, %f209;
	st.shared.f32 	[%r143], %f211;
	add.f32 	%f212, %f350, %f211;
	add.s32 	%r146, %r143, %r21;
	ld.shared.f32 	%f213, [%r146];
	sub.f32 	%f214, %f213, %f346;
	fma.rn.f32 	%f215, %f214, 0f3BBB989D, 0f3F000000;
	cvt.sat.f32.f32 	%f216, %f215;
	fma.rm.f32 	%f217, %f216, %f203, %f202;
	add.f32 	%f218, %f217, 0fCB40007F;
	neg.f32 	%f219, %f218;
	fma.rn.f32 	%f220, %f214, 0f3FB8AA3B, %f219;
	fma.rn.f32 	%f221, %f214, 0f32A57060, %f220;
	mov.b32 	%r147, %f217;
	shl.b32 	%r148, %r147, 23;
	mov.b32 	%f222, %r148;
	ex2.approx.ftz.f32 	%f223, %f221;
	mul.f32 	%f224, %f223, %f222;
	st.shared.f32 	[%r146], %f224;
	add.f32 	%f225, %f212, %f224;
	add.s32 	%r149, %r146, %r21;
	ld.shared.f32 	%f226, [%r149];
	sub.f32 	%f227, %f226, %f346;
	fma.rn.f32 	%f228, %f227, 0f3BBB989D, 0f3F000000;
	cvt.sat.f32.f32 	%f229, %f228;
	fma.rm.f32 	%f230, %f229, %f203, %f202;
	add.f32 	%f231, %f230, 0fCB40007F;
	neg.f32 	%f232, %f231;
	fma.rn.f32 	%f233, %f227, 0f3FB8AA3B, %f232;
	fma.rn.f32 	%f234, %f227, 0f32A57060, %f233;
	mov.b32 	%r150, %f230;
	shl.b32 	%r151, %r150, 23;
	mov.b32 	%f235, %r151;
	ex2.approx.ftz.f32 	%f236, %f234;
	mul.f32 	%f237, %f236, %f235;
	st.shared.f32 	[%r149], %f237;
	add.f32 	%f238, %f225, %f237;
	add.s32 	%r152, %r149, %r21;
	ld.shared.f32 	%f239, [%r152];
	sub.f32 	%f240, %f239, %f346;
	fma.rn.f32 	%f241, %f240, 0f3BBB989D, 0f3F000000;
	cvt.sat.f32.f32 	%f242, %f241;
	fma.rm.f32 	%f243, %f242, %f203, %f202;
	add.f32 	%f244, %f243, 0fCB40007F;
	neg.f32 	%f245, %f244;
	fma.rn.f32 	%f246, %f240, 0f3FB8AA3B, %f245;
	fma.rn.f32 	%f247, %f240, 0f32A57060, %f246;
	mov.b32 	%r153, %f243;
	shl.b32 	%r154, %r153, 23;
	mov.b32 	%f248, %r154;
	ex2.approx.ftz.f32 	%f249, %f247;
	mul.f32 	%f250, %f249, %f248;
	st.shared.f32 	[%r152], %f250;
	add.f32 	%f350, %f238, %f250;
	add.s32 	%r221, %r21, %r221;
	setp.lt.s32 	%p59, %r221, %r67;
	@%p59 bra 	$L__BB2_45;
$L__BB2_46:
	mov.b32 	%r155, %f350;
	shfl.sync.bfly.b32	%r156|%p61, %r155, 16, 31, -1;
	mov.b32 	%f251, %r156;
	add.f32 	%f252, %f350, %f251;
	mov.b32 	%r157, %f252;
	shfl.sync.bfly.b32	%r158|%p62, %r157, 8, 31, -1;
	mov.b32 	%f253, %r158;
	add.f32 	%f254, %f252, %f253;
	mov.b32 	%r159, %f254;
	shfl.sync.bfly.b32	%r160|%p63, %r159, 4, 31, -1;
	mov.b32 	%f255, %r160;
	add.f32 	%f256, %f254, %f255;
	mov.b32 	%r161, %f256;
	shfl.sync.bfly.b32	%r162|%p64, %r161, 2, 31, -1;
	mov.b32 	%f257, %r162;
	add.f32 	%f258, %f256, %f257;
	mov.b32 	%r163, %f258;
	shfl.sync.bfly.b32	%r164|%p65, %r163, 1, 31, -1;
	mov.b32 	%f259, %r164;
	add.f32 	%f38, %f258, %f259;
	@%p40 bra 	$L__BB2_48;
	st.shared.f32 	[%r9], %f38;
$L__BB2_48:
	setp.gt.u32 	%p66, %r3, 31;
	bar.sync 	0;
	@%p66 bra 	$L__BB2_52;
	setp.ge.u32 	%p67, %r5, %r6;
	mov.f32 	%f351, 0f00000000;
	@%p67 bra 	$L__BB2_51;
	ld.shared.f32 	%f351, [%r10];
$L__BB2_51:
	mov.b32 	%r165, %f351;
	shfl.sync.bfly.b32	%r166|%p68, %r165, 16, 31, -1;
	mov.b32 	%f261, %r166;
	add.f32 	%f262, %f351, %f261;
	mov.b32 	%r167, %f262;
	shfl.sync.bfly.b32	%r168|%p69, %r167, 8, 31, -1;
	mov.b32 	%f263, %r168;
	add.f32 	%f264, %f262, %f263;
	mov.b32 	%r169, %f264;
	shfl.sync.bfly.b32	%r170|%p70, %r169, 4, 31, -1;
	mov.b32 	%f265, %r170;
	add.f32 	%f266, %f264, %f265;
	mov.b32 	%r171, %f266;
	shfl.sync.bfly.b32	%r172|%p71, %r171, 2, 31, -1;
	mov.b32 	%f267, %r172;
	add.f32 	%f268, %f266, %f267;
	mov.b32 	%r173, %f268;
	shfl.sync.bfly.b32	%r174|%p72, %r173, 1, 31, -1;
	mov.b32 	%f269, %r174;
	add.f32 	%f352, %f268, %f269;
$L__BB2_52:
	setp.ne.s32 	%p73, %r3, 0;
	bar.sync 	0;
	@%p73 bra 	$L__BB2_54;
	st.shared.f32 	[_ZZ24attention_forward_kernelI13__nv_bfloat16EvPKT_S3_S3_PS1_iiiibfE10shared_sum], %f352;
$L__BB2_54:
	setp.ge.u32 	%p74, %r3, %r67;
	bar.sync 	0;
	ld.shared.f32 	%f352, [_ZZ24attention_forward_kernelI13__nv_bfloat16EvPKT_S3_S3_PS1_iiiibfE10shared_sum];
	@%p74 bra 	$L__BB2_61;
	setp.eq.s32 	%p75, %r19, 0;
	mov.u32 	%r223, %r3;
	@%p75 bra 	$L__BB2_59;
	setp.eq.s32 	%p76, %r19, 1;
	ld.shared.f32 	%f270, [%r20];
	div.rn.f32 	%f271, %f270, %f352;
	st.shared.f32 	[%r20], %f271;
	mov.u32 	%r223, %r11;
	@%p76 bra 	$L__BB2_59;
	setp.eq.s32 	%p77, %r19, 2;
	ld.shared.f32 	%f272, [%r22];
	div.rn.f32 	%f273, %f272, %f352;
	st.shared.f32 	[%r22], %f273;
	mov.u32 	%r223, %r23;
	@%p77 bra 	$L__BB2_59;
	ld.shared.f32 	%f274, [%r24];
	div.rn.f32 	%f275, %f274, %f352;
	st.shared.f32 	[%r24], %f275;
	mov.u32 	%r223, %r25;
$L__BB2_59:
	setp.lt.u32 	%p78, %r12, 3;
	@%p78 bra 	$L__BB2_61;
$L__BB2_60:
	shl.b32 	%r175, %r223, 2;
	mov.u32 	%r176, shared_mem;
	add.s32 	%r177, %r176, %r175;
	ld.shared.f32 	%f276, [%r177];
	div.rn.f32 	%f277, %f276, %f352;
	st.shared.f32 	[%r177], %f277;
	add.s32 	%r178, %r177, %r21;
	ld.shared.f32 	%f278, [%r178];
	div.rn.f32 	%f279, %f278, %f352;
	st.shared.f32 	[%r178], %f279;
	add.s32 	%r179, %r178, %r21;
	ld.shared.f32 	%f280, [%r179];
	div.rn.f32 	%f281, %f280, %f352;
	st.shared.f32 	[%r179], %f281;
	add.s32 	%r180, %r179, %r21;
	ld.shared.f32 	%f282, [%r180];
	div.rn.f32 	%f283, %f282, %f352;
	st.shared.f32 	[%r180], %f283;
	add.s32 	%r223, %r21, %r223;
	setp.lt.s32 	%p79, %r223, %r67;
	@%p79 bra 	$L__BB2_60;
$L__BB2_61:
	setp.ge.s32 	%p80, %r3, %r68;
	bar.sync 	0;
	@%p80 bra 	$L__BB2_75;
	mul.lo.s32 	%r55, %r211, %r68;
	mov.u32 	%r225, %r3;
$L__BB2_63:
	setp.lt.u32 	%p81, %r67, 8;
	mov.f32 	%f360, 0f00000000;
	mov.b32 	%r228, 0;
	@%p81 bra 	$L__BB2_66;
	mov.f32 	%f360, 0f00000000;
	mov.b32 	%r226, 0;
$L__BB2_65:
	.pragma "nounroll";
	shl.b32 	%r183, %r226, 2;
	mov.u32 	%r184, shared_mem;
	add.s32 	%r185, %r184, %r183;
	ld.shared.v4.f32 	{%f295, %f296, %f297, %f298}, [%r185];
	mad.lo.s32 	%r186, %r226, %r68, %r225;
	cvt.s64.s32 	%rd68, %r186;
	add.s64 	%rd69, %rd68, %rd4;
	shl.b64 	%rd70, %rd69, 1;
	add.s64 	%rd71, %rd3, %rd70;
	ld.global.u16 	%rs32, [%rd71];
	// begin inline asm
	{ cvt.f32.bf16 %f287, %rs32;}

	// end inline asm
	fma.rn.f32 	%f299, %f295, %f287, %f360;
	add.s32 	%r187, %r186, %r68;
	cvt.s64.s32 	%rd72, %r187;
	add.s64 	%rd73, %rd72, %rd4;
	shl.b64 	%rd74, %rd73, 1;
	add.s64 	%rd75, %rd3, %rd74;
	ld.global.u16 	%rs33, [%rd75];
	// begin inline asm
	{ cvt.f32.bf16 %f288, %rs33;}

	// end inline asm
	fma.rn.f32 	%f300, %f296, %f288, %f299;
	add.s32 	%r188, %r187, %r68;
	cvt.s64.s32 	%rd76, %r188;
	add.s64 	%rd77, %rd76, %rd4;
	shl.b64 	%rd78, %rd77, 1;
	add.s64 	%rd79, %rd3, %rd78;
	ld.global.u16 	%rs34, [%rd79];
	// begin inline asm
	{ cvt.f32.bf16 %f289, %rs34;}

	// end inline asm
	fma.rn.f32 	%f301, %f297, %f289, %f300;
	add.s32 	%r189, %r188, %r68;
	cvt.s64.s32 	%rd80, %r189;
	add.s64 	%rd81, %rd80, %rd4;
	shl.b64 	%rd82, %rd81, 1;
	add.s64 	%rd83, %rd3, %rd82;
	ld.global.u16 	%rs35, [%rd83];
	// begin inline asm
	{ cvt.f32.bf16 %f290, %rs35;}

	// end inline asm
	fma.rn.f32 	%f302, %f298, %f290, %f301;
	ld.shared.v4.f32 	{%f303, %f304, %f305, %f306}, [%r185+16];
	add.s32 	%r190, %r189, %r68;
	cvt.s64.s32 	%rd84, %r190;
	add.s64 	%rd85, %rd84, %rd4;
	shl.b64 	%rd86, %rd85, 1;
	add.s64 	%rd87, %rd3, %rd86;
	ld.global.u16 	%rs36, [%rd87];
	// begin inline asm
	{ cvt.f32.bf16 %f291, %rs36;}

	// end inline asm
	fma.rn.f32 	%f307, %f303, %f291, %f302;
	add.s32 	%r191, %r190, %r68;
	cvt.s64.s32 	%rd88, %r191;
	add.s64 	%rd89, %rd88, %rd4;
	shl.b64 	%rd90, %rd89, 1;
	add.s64 	%rd91, %rd3, %rd90;
	ld.global.u16 	%rs37, [%rd91];
	// begin inline asm
	{ cvt.f32.bf16 %f292, %rs37;}

	// end inline asm
	fma.rn.f32 	%f308, %f304, %f292, %f307;
	add.s32 	%r192, %r191, %r68;
	cvt.s64.s32 	%rd92, %r192;
	add.s64 	%rd93, %rd92, %rd4;
	shl.b64 	%rd94, %rd93, 1;
	add.s64 	%rd95, %rd3, %rd94;
	ld.global.u16 	%rs38, [%rd95];
	// begin inline asm
	{ cvt.f32.bf16 %f293, %rs38;}

	// end inline asm
	fma.rn.f32 	%f309, %f305, %f293, %f308;
	add.s32 	%r193, %r192, %r68;
	cvt.s64.s32 	%rd96, %r193;
	add.s64 	%rd97, %rd96, %rd4;
	shl.b64 	%rd98, %rd97, 1;
	add.s64 	%rd99, %rd3, %rd98;
	ld.global.u16 	%rs39, [%rd99];
	// begin inline asm
	{ cvt.f32.bf16 %f294, %rs39;}

	// end inline asm
	fma.rn.f32 	%f360, %f306, %f294, %f309;
	add.s32 	%r226, %r226, 8;
	setp.ne.s32 	%p82, %r226, %r28;
	mov.u32 	%r228, %r28;
	@%p82 bra 	$L__BB2_65;
$L__BB2_66:
	setp.eq.s32 	%p83, %r13, 0;
	@%p83 bra 	$L__BB2_74;
	setp.lt.u32 	%p84, %r14, 3;
	@%p84 bra 	$L__BB2_69;
	shl.b32 	%r194, %r228, 2;
	mov.u32 	%r195, shared_mem;
	add.s32 	%r196, %r195, %r194;
	ld.shared.f32 	%f315, [%r196];
	mad.lo.s32 	%r197, %r228, %r68, %r225;
	cvt.s64.s32 	%rd100, %r197;
	add.s64 	%rd101, %rd100, %rd4;
	shl.b64 	%rd102, %rd101, 1;
	add.s64 	%rd103, %rd3, %rd102;
	ld.global.u16 	%rs40, [%rd103];
	// begin inline asm
	{ cvt.f32.bf16 %f311, %rs40;}

	// end inline asm
	fma.rn.f32 	%f316, %f315, %f311, %f360;
	ld.shared.f32 	%f317, [%r196+4];
	add.s32 	%r198, %r197, %r68;
	cvt.s64.s32 	%rd104, %r198;
	add.s64 	%rd105, %rd104, %rd4;
	shl.b64 	%rd106, %rd105, 1;
	add.s64 	%rd107, %rd3, %rd106;
	ld.global.u16 	%rs41, [%rd107];
	// begin inline asm
	{ cvt.f32.bf16 %f312, %rs41;}

	// end inline asm
	fma.rn.f32 	%f318, %f317, %f312, %f316;
	ld.shared.f32 	%f319, [%r196+8];
	add.s32 	%r199, %r198, %r68;
	cvt.s64.s32 	%rd108, %r199;
	add.s64 	%rd109, %rd108, %rd4;
	shl.b64 	%rd110, %rd109, 1;
	add.s64 	%rd111, %rd3, %rd110;
	ld.global.u16 	%rs42, [%rd111];
	// begin inline asm
	{ cvt.f32.bf16 %f313, %rs42;}

	// end inline asm
	fma.rn.f32 	%f320, %f319, %f313, %f318;
	ld.shared.f32 	%f321, [%r196+12];
	add.s32 	%r200, %r199, %r68;
	cvt.s64.s32 	%rd112, %r200;
	add.s64 	%rd113, %rd112, %rd4;
	shl.b64 	%rd114, %rd113, 1;
	add.s64 	%rd115, %rd3, %rd114;
	ld.global.u16 	%rs43, [%rd115];
	// begin inline asm
	{ cvt.f32.bf16 %f314, %rs43;}

	// end inline asm
	fma.rn.f32 	%f360, %f321, %f314, %f320;
	add.s32 	%r228, %r228, 4;
$L__BB2_69:
	setp.eq.s32 	%p85, %r15, 0;
	@%p85 bra 	$L__BB2_74;
	setp.eq.s32 	%p86, %r15, 1;
	@%p86 bra 	$L__BB2_72;
	shl.b32 	%r201, %r228, 2;
	mov.u32 	%r202, shared_mem;
	add.s32 	%r203, %r202, %r201;
	ld.shared.f32 	%f325, [%r203];
	mad.lo.s32 	%r204, %r228, %r68, %r225;
	cvt.s64.s32 	%rd116, %r204;
	add.s64 	%rd117, %rd116, %rd4;
	shl.b64 	%rd118, %rd117, 1;
	add.s64 	%rd119, %rd3, %rd118;
	ld.global.u16 	%rs44, [%rd119];
	// begin inline asm
	{ cvt.f32.bf16 %f323, %rs44;}

	// end inline asm
	fma.rn.f32 	%f326, %f325, %f323, %f360;
	ld.shared.f32 	%f327, [%r203+4];
	add.s32 	%r205, %r204, %r68;
	cvt.s64.s32 	%rd120, %r205;
	add.s64 	%rd121, %rd120, %rd4;
	shl.b64 	%rd122, %rd121, 1;
	add.s64 	%rd123, %rd3, %rd122;
	ld.global.u16 	%rs45, [%rd123];
	// begin inline asm
	{ cvt.f32.bf16 %f324, %rs45;}

	// end inline asm
	fma.rn.f32 	%f360, %f327, %f324, %f326;
	add.s32 	%r228, %r228, 2;
$L__BB2_72:
	setp.eq.s32 	%p87, %r29, 0;
	@%p87 bra 	$L__BB2_74;
	shl.b32 	%r206, %r228, 2;
	mov.u32 	%r207, shared_mem;
	add.s32 	%r208, %r207, %r206;
	ld.shared.f32 	%f329, [%r208];
	mad.lo.s32 	%r209, %r228, %r68, %r225;
	cvt.s64.s32 	%rd124, %r209;
	add.s64 	%rd125, %rd124, %rd4;
	shl.b64 	%rd126, %rd125, 1;
	add.s64 	%rd127, %rd3, %rd126;
	ld.global.u16 	%rs46, [%rd127];
	// begin inline asm
	{ cvt.f32.bf16 %f328, %rs46;}

	// end inline asm
	fma.rn.f32 	%f360, %f329, %f328, %f360;
$L__BB2_74:
	// begin inline asm
	{  cvt.rn.bf16.f32 %rs47, %f360;}

	// end inline asm
	add.s32 	%r210, %r225, %r55;
	cvt.s64.s32 	%rd128, %r210;
	add.s64 	%rd129, %rd128, %rd4;
	shl.b64 	%rd130, %rd129, 1;
	add.s64 	%rd131, %rd5, %rd130;
	st.global.u16 	[%rd131], %rs47;
	add.s32 	%r225, %r225, %r4;
	setp.lt.s32 	%p88, %r225, %r68;
	@%p88 bra 	$L__BB2_63;
$L__BB2_75:
	bar.sync 	0;
	add.s32 	%r211, %r211, 1;
	setp.ne.s32 	%p89, %r211, %r67;
	@%p89 bra 	$L__BB2_3;
$L__BB2_76:
	ret;

}


// ===== COMPILED SASS (sm_100) =====

	.target	sm_100

	.elftype	@"ET_EXEC"


//--------------------- .note.nv.tkinfo           --------------------------
	.section	.note.nv.tkinfo,"",@"SHT_NOTE"
	.sectionflags	@"SHF_NOTE_NV_TKINFO"
	.tkinfo
        /*0018*/ 	.word	0x00000002
        /*0030*/ 	.string	""
        /*0030*/ 	.string	"ptxas"
        /*0030*/ 	.string	"Cuda compilation tools, release 13.0, V13.0.88"
        /*0030*/ 	.string	"Build cuda_13.0.r13.0/compiler.36424714_0"
        /*0030*/ 	.string	"-arch sm_100 -m 64 "



//--------------------- .note.nv.cuinfo           --------------------------
	.section	.note.nv.cuinfo,"",@"SHT_NOTE"
	.sectionflags	@"SHF_NOTE_NV_CUINFO"
        /*0018*/ 	.short	0x0002
        /*001a*/ 	.short	0x0064
        /*001c*/ 	.short	0x0082
	.zero		2


//--------------------- .nv.info                  --------------------------
	.section	.nv.info,"",@"SHT_CUDA_INFO"
	.align	4


	//----- nvinfo : EIATTR_REGCOUNT
	.align		4
        /*0000*/ 	.byte	0x04, 0x2f
        /*0002*/ 	.short	(.L_1 - .L_0)
	.align		4
.L_0:
        /*0004*/ 	.word	index@(_Z24attention_forward_kernelIfEvPKT_S2_S2_PS0_iiiibf)
        /*0008*/ 	.word	0x00000020


	//----- nvinfo : EIATTR_FRAME_SIZE
	.align		4
.L_1:
        /*000c*/ 	.byte	0x04, 0x11
        /*000e*/ 	.short	(.L_3 - .L_2)
	.align		4
.L_2:
        /*0010*/ 	.word	index@($__internal_2_$__cuda_sm3x_div_rn_noftz_f32_slowpath)
        /*0014*/ 	.word	0x00000000


	//----- nvinfo : EIATTR_FRAME_SIZE
	.align		4
.L_3:
        /*0018*/ 	.byte	0x04, 0x11
        /*001a*/ 	.short	(.L_5 - .L_4)
	.align		4
.L_4:
        /*001c*/ 	.word	index@(_Z24attention_forward_kernelIfEvPKT_S2_S2_PS0_iiiibf)
        /*0020*/ 	.word	0x00000000


	//----- nvinfo : EIATTR_REGCOUNT
	.align		4
.L_5:
        /*0024*/ 	.byte	0x04, 0x2f
        /*0026*/ 	.short	(.L_7 - .L_6)
	.align		4
.L_6:
        /*0028*/ 	.word	index@(_Z24attention_forward_kernelI6__halfEvPKT_S3_S3_PS1_iiiibf)
        /*002c*/ 	.word	0x00000020


	//----- nvinfo : EIATTR_FRAME_SIZE
	.align		4
.L_7:
        /*0030*/ 	.byte	0x04, 0x11
        /*0032*/ 	.short	(.L_9 - .L_8)
	.align		4
.L_8:
        /*0034*/ 	.word	index@($__internal_1_$__cuda_sm3x_div_rn_noftz_f32_slowpath)
        /*0038*/ 	.word	0x00000000


	//----- nvinfo : EIATTR_FRAME_SIZE
	.align		4
.L_9:
        /*003c*/ 	.byte	0x04, 0x11
        /*003e*/ 	.short	(.L_11 - .L_10)
	.align		4
.L_10:
        /*0040*/ 	.word	index@(_Z24attention_forward_kernelI6__halfEvPKT_S3_S3_PS1_iiiibf)
        /*0044*/ 	.word	0x00000000


	//----- nvinfo : EIATTR_REGCOUNT
	.align		4
.L_11:
        /*0048*/ 	.byte	0x04, 0x2f
        /*004a*/ 	.short	(.L_13 - .L_12)
	.align		4
.L_12:
        /*004c*/ 	.word	index@(_Z24attention_forward_kernelI13__nv_bfloat16EvPKT_S3_S3_PS1_iiiibf)
        /*0050*/ 	.word	0x00000020


	//----- nvinfo : EIATTR_FRAME_SIZE
	.align		4
.L_13:
        /*0054*/ 	.byte	0x04, 0x11
        /*0056*/ 	.short	(.L_15 - .L_14)
	.align		4
.L_14:
        /*0058*/ 	.word	index@($__internal_0_$__cuda_sm3x_div_rn_noftz_f32_slowpath)
        /*005c*/ 	.word	0x00000000


	//----- nvinfo : EIATTR_FRAME_SIZE
	.align		4
.L_15:
        /*0060*/ 	.byte	0x04, 0x11
        /*0062*/ 	.short	(.L_17 - .L_16)
	.align		4
.L_16:
        /*0064*/ 	.word	index@(_Z24attention_forward_kernelI13__nv_bfloat16EvPKT_S3_S3_PS1_iiiibf)
        /*0068*/ 	.word	0x00000000


	//----- nvinfo : EIATTR_MIN_STACK_SIZE
	.align		4
.L_17:
        /*006c*/ 	.byte	0x04, 0x12
        /*006e*/ 	.short	(.L_19 - .L_18)
	.align		4
.L_18:
        /*0070*/ 	.word	index@(_Z24attention_forward_kernelI13__nv_bfloat16EvPKT_S3_S3_PS1_iiiibf)
        /*0074*/ 	.word	0x00000000


	//----- nvinfo : EIATTR_MIN_STACK_SIZE
	.align		4
.L_19:
        /*0078*/ 	.byte	0x04, 0x12
        /*007a*/ 	.short	(.L_21 - .L_20)
	.align		4
.L_20:
        /*007c*/ 	.word	index@(_Z24attention_forward_kernelI6__halfEvPKT_S3_S3_PS1_iiiibf)
        /*0080*/ 	.word	0x00000000


	//----- nvinfo : EIATTR_MIN_STACK_SIZE
	.align		4
.L_21:
        /*0084*/ 	.byte	0x04, 0x12
        /*0086*/ 	.short	(.L_23 - .L_22)
	.align		4
.L_22:
        /*0088*/ 	.word	index@(_Z24attention_forward_kernelIfEvPKT_S2_S2_PS0_iiiibf)
        /*008c*/ 	.word	0x00000000
.L_23:


//--------------------- .nv.compat                --------------------------
	.section	.nv.compat,"",@"SHT_CUDA_COMPAT_INFO"
	.align	4
        /*0000*/ 	.byte	0x02, 0x09, 0x00, 0x00, 0x02, 0x02, 0x01, 0x00, 0x02, 0x05, 0x05, 0x00, 0x03, 0x07, 0x01, 0x01
        /*0010*/ 	.byte	0x02, 0x03, 0x00, 0x00, 0x02, 0x06, 0x01, 0x00, 0x04, 0x0b, 0x08, 0x00, 0x01, 0x00, 0x00, 0x00
        /*0020*/ 	.byte	0x00, 0x00, 0x00, 0x00


//--------------------- .nv.info._Z24attention_forward_kernelI13__nv_bfloat16EvPKT_S3_S3_PS1_iiiibf --------------------------
	.section	.nv.info._Z24attention_forward_kernelI13__nv_bfloat16EvPKT_S3_S3_PS1_iiiibf,"",@"SHT_CUDA_INFO"
	.sectionflags	@""
	.align	4


	//----- nvinfo : EIATTR_CUDA_API_VERSION
	.align		4
        /*0000*/ 	.byte	0x04, 0x37
        /*0002*/ 	.short	(.L_25 - .L_24)
.L_24:
        /*0004*/ 	.word	0x00000082


	//----- nvinfo : EIATTR_KPARAM_INFO
	.align		4
.L_25:
        /*0008*/ 	.byte	0x04, 0x17
        /*000a*/ 	.short	(.L_27 - .L_26)
.L_26:
        /*000c*/ 	.word	0x00000000
        /*0010*/ 	.short	0x0009
        /*0012*/ 	.short	0x0034
        /*0014*/ 	.byte	0x00, 0xf0, 0x11, 0x00


	//----- nvinfo : EIATTR_KPARAM_INFO
	.align		4
.L_27:
        /*0018*/ 	.byte	0x04, 0x17
        /*001a*/ 	.short	(.L_29 - .L_28)
.L_28:
        /*001c*/ 	.word	0x00000000
        /*0020*/ 	.short	0x0008
        /*0022*/ 	.short	0x0030
        /*0024*/ 	.byte	0x00, 0xf0, 0x05, 0x00


	//----- nvinfo : EIATTR_KPARAM_INFO
	.align		4
.L_29:
        /*0028*/ 	.byte	0x04, 0x17
        /*002a*/ 	.short	(.L_31 - .L_30)
.L_30:
        /*002c*/ 	.word	0x00000000
        /*0030*/ 	.short	0x0007
        /*0032*/ 	.short	0x002c
        /*0034*/ 	.byte	0x00, 0xf0, 0x11, 0x00


	//----- nvinfo : EIATTR_KPARAM_INFO
	.align		4
.L_31:
        /*0038*/ 	.byte	0x04, 0x17
        /*003a*/ 	.short	(.L_33 - .L_32)
.L_32:
        /*003c*/ 	.word	0x00000000
        /*0040*/ 	.short	0x0006
        /*0042*/ 	.short	0x0028
        /*0044*/ 	.byte	0x00, 0xf0, 0x11, 0x00


	//----- nvinfo : EIATTR_KPARAM_INFO
	.align		4
.L_33:
        /*0048*/ 	.byte	0x04, 0x17
        /*004a*/ 	.short	(.L_35 - .L_34)
.L_34:
        /*004c*/ 	.word	0x00000000
        /*0050*/ 	.short	0x0005
        /*0052*/ 	.short	0x0024
        /*0054*/ 	.byte	0x00, 0xf0, 0x11, 0x00


	//----- nvinfo : EIATTR_KPARAM_INFO
	.align		4
.L_35:
        /*0058*/ 	.byte	0x04, 0x17
        /*005a*/ 	.short	(.L_37 - .L_36)
.L_36:
        /*005c*/ 	.word	0x00000000
        /*0060*/ 	.short	0x0004
        /*0062*/ 	.short	0x0020
        /*0064*/ 	.byte	0x00, 0xf0, 0x11, 0x00


	//----- nvinfo : EIATTR_KPARAM_INFO
	.align		4
.L_37:
        /*0068*/ 	.byte	0x04, 0x17
        /*006a*/ 	.short	(.L_39 - .L_38)
.L_38:
        /*006c*/ 	.word	0x00000000
        /*0070*/ 	.short	0x0003
        /*0072*/ 	.short	0x0018
        /*0074*/ 	.byte	0x00, 0xf5, 0x21, 0x00


	//----- nvinfo : EIATTR_KPARAM_INFO
	.align		4
.L_39:
        /*0078*/ 	.byte	0x04, 0x17
        /*007a*/ 	.short	(.L_41 - .L_40)
.L_40:
        /*007c*/ 	.word	0x00000000
        /*0080*/ 	.short	0x0002
        /*0082*/ 	.short	0x0010
        /*0084*/ 	.byte	0x00, 0xf5, 0x21, 0x00


	//----- nvinfo : EIATTR_KPARAM_INFO
	.align		4
.L_41:
        /*0088*/ 	.byte	0x04, 0x17
        /*008a*/ 	.short	(.L_43 - .L_42)
.L_42:
        /*008c*/ 	.word	0x00000000
        /*0090*/ 	.short	0x0001
        /*0092*/ 	.short	0x0008
        /*0094*/ 	.byte	0x00, 0xf5, 0x21, 0x00


	//----- nvinfo : EIATTR_KPARAM_INFO
	.align		4
.L_43:
        /*0098*/ 	.byte	0x04, 0x17
        /*009a*/ 	.short	(.L_45 - .L_44)
.L_44:
        /*009c*/ 	.word	0x00000000
        /*00a0*/ 	.short	0x0000
        /*00a2*/ 	.short	0x0000
        /*00a4*/ 	.byte	0x00, 0xf5, 0x21, 0x00


	//----- nvinfo : EIATTR_SPARSE_MMA_MASK
	.align		4
.L_45:
        /*00a8*/ 	.byte	0x03, 0x50
        /*00aa*/ 	.short	0x0000


	//----- nvinfo : EIATTR_MAXREG_COUNT
	.align		4
        /*00ac*/ 	.byte	0x03, 0x1b
        /*00ae*/ 	.short	0x00ff


	//----- nvinfo : EIATTR_NUM_BARRIERS
	.align		4
        /*00b0*/ 	.byte	0x02, 0x4c
        /*00b2*/ 	.byte	0x01
	.zero		1


	//----- nvinfo : EIATTR_MERCURY_ISA_VERSION
	.align		4
        /*00b4*/ 	.byte	0x03, 0x5f
        /*00b6*/ 	.short	0x0101


	//----- nvinfo : EIATTR_COOP_GROUP_MASK_REGIDS
	.align		4
        /*00b8*/ 	.byte	0x04, 0x29
        /*00ba*/ 	.short	(.L_47 - .L_46)


	//   ....[0]....
.L_46:
        /*00bc*/ 	.word	0xffffffff


	//   ....[1]....
        /*00c0*/ 	.word	0xffffffff


	//   ....[2]....
        /*00c4*/ 	.word	0xffffffff


	//   ....[3]....
        /*00c8*/ 	.word	0xffffffff


	//   ....[4]....
        /*00cc*/ 	.word	0xffffffff


	//   ....[5]....
        /*00d0*/ 	.word	0xffffffff


	//   ....[6]....
        /*00d4*/ 	.word	0xffffffff


	//   ....[7]....
        /*00d8*/ 	.word	0xffffffff


	//   ....[8]....
        /*00dc*/ 	.word	0xffffffff


	//   ....[9]....
        /*00e0*/ 	.word	0xffffffff


	//   ....[10]....
        /*00e4*/ 	.word	0xffffffff


	//   ....[11]....
        /*00e8*/ 	.word	0xffffffff


	//   ....[12]....
        /*00ec*/ 	.word	0xffffffff


	//   ....[13]....
        /*00f0*/ 	.word	0xffffffff


	//   ....[14]....
        /*00f4*/ 	.word	0xffffffff


	//   ....[15]....
        /*00f8*/ 	.word	0xffffffff


	//   ....[16]....
        /*00fc*/ 	.word	0xffffffff


	//   ....[17]....
        /*0100*/ 	.word	0xffffffff


	//   ....[18]....
        /*0104*/ 	.word	0xffffffff


	//   ....[19]....
        /*0108*/ 	.word	0xffffffff


	//   ....[20]....
        /*010c*/ 	.word	0x0500000f


	//   ....[21]....
        /*0110*/ 	.word	0x0500000f


	//   ....[22]....
        /*0114*/ 	.word	0x0500000f


	//   ....[23]....
        /*0118*/ 	.word	0x0500000f


	//   ....[24]....
        /*011c*/ 	.word	0x0500000f


	//   ....[25]....
        /*0120*/ 	.word	0x0500000f


	//   ....[26]....
        /*0124*/ 	.word	0x0500000f


	//   ....[27]....
        /*0128*/ 	.word	0x0500000f


	//   ....[28]....
        /*012c*/ 	.word	0x0500000f


	//   ....[29]....
        /*0130*/ 	.word	0x0500000f


	//----- nvinfo : EIATTR_COOP_GROUP_INSTR_OFFSETS
	.align		4
.L_47:
        /*0134*/ 	.byte	0x04, 0x28
        /*0136*/ 	.short	(.L_49 - .L_48)


	//   ....[0]....
.L_48:
        /*0138*/ 	.word	0x00001780


	//   ....[1]....
        /*013c*/ 	.word	0x000017e0


	//   ....[2]....
        /*0140*/ 	.word	0x00001830


	//   ....[3]....
        /*0144*/ 	.word	0x00001860


	//   ....[4]....
        /*0148*/ 	.word	0x00001890


	//   ....[5]....
        /*014c*/ 	.word	0x00001970


	//   ....[6]....
        /*0150*/ 	.word	0x00001990


	//   ....[7]....
        /*0154*/ 	.word	0x000019b0


	//   ....[8]....
        /*0158*/ 	.word	0x000019d0


	//   ....[9]....
        /*015c*/ 	.word	0x000019f0


	//   ....[10]....
        /*0160*/ 	.word	0x000021f0


	//   ....[11]....
        /*0164*/ 	.word	0x00002220


	//   ....[12]....
        /*0168*/ 	.word	0x00002240


	//   ....[13]....
        /*016c*/ 	.word	0x00002260


	//   ....[14]....
        /*0170*/ 	.word	0x00002280


	//   ....[15]....
        /*0174*/ 	.word	0x00002380


	//   ....[16]....
        /*0178*/ 	.word	0x000023a0


	//   ....[17]....
        /*017c*/ 	.word	0x000023c0


	//   ....[18]....
        /*0180*/ 	.word	0x000023e0


	//   ....[19]....
        /*0184*/ 	.word	0x00002400


	//   ....[20]....
        /*0188*/ 	.word	0x00003a30


	//   ....[21]....
        /*018c*/ 	.word	0x00003aa0


	//   ....[22]....
        /*0190*/ 	.word	0x00003b10


	//   ....[23]....
        /*0194*/ 	.word	0x00003b80


	//   ....[24]....
        /*0198*/ 	.word	0x00003bf0


	//   ....[25]....
        /*019c*/ 	.word	0x00003c80


	//   ....[26]....
        /*01a0*/ 	.word	0x00003cf0


	//   ....[27]....
        /*01a4*/ 	.word	0x00003d60


	//   ....[28]....
        /*01a8*/ 	.word	0x00003dd0


	//   ....[29]....
        /*01ac*/ 	.word	0x00003e40


	//----- nvinfo : EIATTR_VRC_CTA_INIT_COUNT
	.align		4
.L_49:
        /*01b0*/ 	.byte	0x02, 0x4a
	.zero		1
	.zero		1


	//----- nvinfo : EIATTR_EXIT_INSTR_OFFSETS
	.align		4
        /*01b4*/ 	.byte	0x04, 0x1c
        /*01b6*/ 	.short	(.L_51 - .L_50)


	//   ....[0]....
.L_50:
        /*01b8*/ 	.word	0x00000070


	//   ....[1]....
        /*01bc*/ 	.word	0x000000c0


	//   ....[2]....
        /*01c0*/ 	.word	0x000039d0


	//----- nvinfo : EIATTR_CRS_STACK_SIZE
	.align		4
.L_51:
        /*01c4*/ 	.byte	0x04, 0x1e
        /*01c6*/ 	.short	(.L_53 - .L_52)
.L_52:
        /*01c8*/ 	.word	0x00000000


	//----- nvinfo : EIATTR_CBANK_PARAM_SIZE
	.align		4
.L_53:
        /*01cc*/ 	.byte	0x03, 0x19
        /*01ce*/ 	.short	0x0038


	//----- nvinfo : EIATTR_PARAM_CBANK
	.align		4
        /*01d0*/ 	.byte	0x04, 0x0a
        /*01d2*/ 	.short	(.L_55 - .L_54)
	.align		4
.L_54:
        /*01d4*/ 	.word	index@(.nv.constant0._Z24attention_forward_kernelI13__nv_bfloat16EvPKT_S3_S3_PS1_iiiibf)
        /*01d8*/ 	.short	0x0380
        /*01da*/ 	.short	0x0038


	//----- nvinfo : EIATTR_SW_WAR
	.align		4
.L_55:
        /*01dc*/ 	.byte	0x04, 0x36
        /*01de*/ 	.short	(.L_57 - .L_56)
.L_56:
        /*01e0*/ 	.word	0x00000008
.L_57:


//--------------------- .nv.info._Z24attention_forward_kernelI6__halfEvPKT_S3_S3_PS1_iiiibf --------------------------
	.section	.nv.info._Z24attention_forward_kernelI6__halfEvPKT_S3_S3_PS1_iiiibf,"",@"SHT_CUDA_INFO"
	.sectionflags	@""
	.align	4


	//----- nvinfo : EIATTR_CUDA_API_VERSION
	.align		4
        /*0000*/ 	.byte	0x04, 0x37
        /*0002*/ 	.short	(.L_59 - .L_58)
.L_58:
        /*0004*/ 	.word	0x00000082


	//----- nvinfo : EIATTR_KPARAM_INFO
	.align		4
.L_59:
        /*0008*/ 	.byte	0x04, 0x17
        /*000a*/ 	.short	(.L_61 - .L_60)
.L_60:
        /*000c*/ 	.word	0x00000000
        /*0010*/ 	.short	0x0009
        /*0012*/ 	.short	0x0034
        /*0014*/ 	.byte	0x00, 0xf0, 0x11, 0x00


	//----- nvinfo : EIATTR_KPARAM_INFO
	.align		4
.L_61:
        /*0018*/ 	.byte	0x04, 0x17
        /*001a*/ 	.short	(.L_63 - .L_62)
.L_62:
        /*001c*/ 	.word	0x00000000
        /*0020*/ 	.short	0x0008
        /*0022*/ 	.short	0x0030
        /*0024*/ 	.byte	0x00, 0xf0, 0x05, 0x00


	//----- nvinfo : EIATTR_KPARAM_INFO
	.align		4
.L_63:
        /*0028*/ 	.byte	0x04, 0x17
        /*002a*/ 	.short	(.L_65 - .L_64)
.L_64:
        /*002c*/ 	.word	0x00000000
        /*0030*/ 	.short	0x0007
        /*0032*/ 	.short	0x002c
        /*0034*/ 	.byte	0x00, 0xf0, 0x11, 0x00


	//----- nvinfo : EIATTR_KPARAM_INFO
	.align		4
.L_65:
        /*0038*/ 	.byte	0x04, 0x17
        /*003a*/ 	.short	(.L_67 - .L_66)
.L_66:
        /*003c*/ 	.word	0x00000000
        /*0040*/ 	.short	0x0006
        /*0042*/ 	.short	0x0028
        /*0044*/ 	.byte	0x00, 0xf0, 0x11, 0x00


	//----- nvinfo : EIATTR_KPARAM_INFO
	.align		4
.L_67:
        /*0048*/ 	.byte	0x04, 0x17
        /*004a*/ 	.short	(.L_69 - .L_68)
.L_68:
        /*004c*/ 	.word	0x00000000
        /*0050*/ 	.short	0x0005
        /*0052*/ 	.short	0x0024
        /*0054*/ 	.byte	0x00, 0xf0, 0x11, 0x00


	//----- nvinfo : EIATTR_KPARAM_INFO
	.align		4
.L_69:
        /*0058*/ 	.byte	0x04, 0x17
        /*005a*/ 	.short	(.L_71 - .L_70)
.L_70:
        /*005c*/ 	.word	0x00000000
        /*0060*/ 	.short	0x0004
        /*0062*/ 	.short	0x0020
        /*0064*/ 	.byte	0x00, 0xf0, 0x11, 0x00


	//----- nvinfo : EIATTR_KPARAM_INFO
	.align		4
.L_71:
        /*0068*/ 	.byte	0x04, 0x17
        /*006a*/ 	.short	(.L_73 - .L_72)
.L_72:
        /*006c*/ 	.word	0x00000000
        /*0070*/ 	.short	0x0003
        /*0072*/ 	.short	0x0018
        /*0074*/ 	.byte	0x00, 0xf5, 0x21, 0x00


	//----- nvinfo : EIATTR_KPARAM_INFO
	.align		4
.L_73:
        /*0078*/ 	.byte	0x04, 0x17
        /*007a*/ 	.short	(.L_75 - .L_74)
.L_74:
        /*007c*/ 	.word	0x00000000
        /*0080*/ 	.short	0x0002
        /*0082*/ 	.short	0x0010
        /*0084*/ 	.byte	0x00, 0xf5, 0x21, 0x00


	//----- nvinfo : EIATTR_KPARAM_INFO
	.align		4
.L_75:
        /*0088*/ 	.byte	0x04, 0x17
        /*008a*/ 	.short	(.L_77 - .L_76)
.L_76:
        /*008c*/ 	.word	0x00000000
        /*0090*/ 	.short	0x0001
        /*0092*/ 	.short	0x0008
        /*0094*/ 	.byte	0x00, 0xf5, 0x21, 0x00


	//----- nvinfo : EIATTR_KPARAM_INFO
	.align		4
.L_77:
        /*0098*/ 	.byte	0x04, 0x17
        /*009a*/ 	.short	(.L_79 - .L_78)
.L_78:
        /*009c*/ 	.word	0x00000000
        /*00a0*/ 	.short	0x0000
        /*00a2*/ 	.short	0x0000
        /*00a4*/ 	.byte	0x00, 0xf5, 0x21, 0x00


	//----- nvinfo : EIATTR_SPARSE_MMA_MASK
	.align		4
.L_79:
        /*00a8*/ 	.byte	0x03, 0x50
        /*00aa*/ 	.short	0x0000


	//----- nvinfo : EIATTR_MAXREG_COUNT
	.align		4
        /*00ac*/ 	.byte	0x03, 0x1b
        /*00ae*/ 	.short	0x00ff


	//----- nvinfo : EIATTR_NUM_BARRIERS
	.align		4
        /*00b0*/ 	.byte	0x02, 0x4c
        /*00b2*/ 	.byte	0x01
	.zero		1


	//----- nvinfo : EIATTR_MERCURY_ISA_VERSION
	.align		4
        /*00b4*/ 	.byte	0x03, 0x5f
        /*00b6*/ 	.short	0x0101


	//----- nvinfo : EIATTR_COOP_GROUP_MASK_REGIDS
	.align		4
        /*00b8*/ 	.byte	0x04, 0x29
        /*00ba*/ 	.short	(.L_81 - .L_80)


	//   ....[0]....
.L_80:
        /*00bc*/ 	.word	0xffffffff


	//   ....[1]....
        /*00c0*/ 	.word	0xffffffff


	//   ....[2]....
        /*00c4*/ 	.word	0xffffffff


	//   ....[3]....
        /*00c8*/ 	.word	0xffffffff


	//   ....[4]....
        /*00cc*/ 	.word	0xffffffff


	//   ....[5]....
        /*00d0*/ 	.word	0xffffffff


	//   ....[6]....
        /*00d4*/ 	.word	0xffffffff


	//   ....[7]....
        /*00d8*/ 	.word	0xffffffff


	//   ....[8]....
        /*00dc*/ 	.word	0xffffffff


	//   ....[9]....
        /*00e0*/ 	.word	0xffffffff


	//   ....[10]....
        /*00e4*/ 	.word	0xffffffff


	//   ....[11]....
        /*00e8*/ 	.word	0xffffffff


	//   ....[12]....
        /*00ec*/ 	.word	0xffffffff


	//   ....[13]....
        /*00f0*/ 	.word	0xffffffff


	//   ....[14]....
        /*00f4*/ 	.word	0xffffffff


	//   ....[15]....
        /*00f8*/ 	.word	0xffffffff


	//   ....[16]....
        /*00fc*/ 	.word	0xffffffff


	//   ....[17]....
        /*0100*/ 	.word	0xffffffff


	//   ....[18]....
        /*0104*/ 	.word	0xffffffff


	//   ....[19]....
        /*0108*/ 	.word	0xffffffff


	//   ....[20]....
        /*010c*/ 	.word	0x0500000f


	//   ....[21]....
        /*0110*/ 	.word	0x0500000f


	//   ....[22]....
        /*0114*/ 	.word	0x0500000f


	//   ....[23]....
        /*0118*/ 	.word	0x0500000f


	//   ....[24]....
        /*011c*/ 	.word	0x0500000f


	//   ....[25]....
        /*0120*/ 	.word	0x0500000f


	//   ....[26]....
        /*0124*/ 	.word	0x0500000f


	//   ....[27]....
        /*0128*/ 	.word	0x0500000f


	//   ....[28]....
        /*012c*/ 	.word	0x0500000f


	//   ....[29]....
        /*0130*/ 	.word	0x0500000f


	//----- nvinfo : EIATTR_COOP_GROUP_INSTR_OFFSETS
	.align		4
.L_81:
        /*0134*/ 	.byte	0x04, 0x28
        /*0136*/ 	.short	(.L_83 - .L_82)


	//   ....[0]....
.L_82:
        /*0138*/ 	.word	0x00001780


	//   ....[1]....
        /*013c*/ 	.word	0x000017e0


	//   ....[2]....
        /*0140*/ 	.word	0x00001830


	//   ....[3]....
        /*0144*/ 	.word	0x00001860


	//   ....[4]....
        /*0148*/ 	.word	0x00001890


	//   ....[5]....
        /*014c*/ 	.word	0x00001970


	//   ....[6]....
        /*0150*/ 	.word	0x00001990


	//   ....[7]....
        /*0154*/ 	.word	0x000019b0


	//   ....[8]....
        /*0158*/ 	.word	0x000019d0


	//   ....[9]....
        /*015c*/ 	.word	0x000019f0


	//   ....[10]....
        /*0160*/ 	.word	0x000021f0


	//   ....[11]....
        /*0164*/ 	.word	0x00002220


	//   ....[12]....
        /*0168*/ 	.word	0x00002240


	//   ....[13]....
        /*016c*/ 	.word	0x00002260


	//   ....[14]....
        /*0170*/ 	.word	0x00002280


	//   ....[15]....
        /*0174*/ 	.word	0x00002380


	//   ....[16]....
        /*0178*/ 	.word	0x000023a0


	//   ....[17]....
        /*017c*/ 	.word	0x000023c0


	//   ....[18]....
        /*0180*/ 	.word	0x000023e0


	//   ....[19]....
        /*0184*/ 	.word	0x00002400


	//   ....[20]....
        /*0188*/ 	.word	0x00003a30


	//   ....[21]....
        /*018c*/ 	.word	0x00003aa0


	//   ....[22]....
        /*0190*/ 	.word	0x00003b10


	//   ....[23]....
        /*0194*/ 	.word	0x00003b80


	//   ....[24]....
        /*0198*/ 	.word	0x00003bf0


	//   ....[25]....
        /*019c*/ 	.word	0x00003c80


	//   ....[26]....
        /*01a0*/ 	.word	0x00003cf0


	//   ....[27]....
        /*01a4*/ 	.word	0x00003d60


	//   ....[28]....
        /*01a8*/ 	.word	0x00003dd0


	//   ....[29]....
        /*01ac*/ 	.word	0x00003e40


	//----- nvinfo : EIATTR_VRC_CTA_INIT_COUNT
	.align		4
.L_83:
        /*01b0*/ 	.byte	0x02, 0x4a
	.zero		1
	.zero		1


	//----- nvinfo : EIATTR_EXIT_INSTR_OFFSETS
	.align		4
        /*01b4*/ 	.byte	0x04, 0x1c
        /*01b6*/ 	.short	(.L_85 - .L_84)


	//   ....[0]....
.L_84:
        /*01b8*/ 	.word	0x00000070


	//   ....[1]....
        /*01bc*/ 	.word	0x000000c0


	//   ....[2]....
        /*01c0*/ 	.word	0x000039d0


	//----- nvinfo : EIATTR_CRS_STACK_SIZE
	.align		4
.L_85:
        /*01c4*/ 	.byte	0x04, 0x1e
        /*01c6*/ 	.short	(.L_87 - .L_86)
.L_86:
        /*01c8*/ 	.word	0x00000000


	//----- nvinfo : EIATTR_CBANK_PARAM_SIZE
	.align		4
.L_87:
        /*01cc*/ 	.byte	0x03, 0x19
        /*01ce*/ 	.short	0x0038


	//----- nvinfo : EIATTR_PARAM_CBANK
	.align		4
        /*01d0*/ 	.byte	0x04, 0x0a
        /*01d2*/ 	.short	(.L_89 - .L_88)
	.align		4
.L_88:
        /*01d4*/ 	.word	index@(.nv.constant0._Z24attention_forward_kernelI6__halfEvPKT_S3_S3_PS1_iiiibf)
        /*01d8*/ 	.short	0x0380
        /*01da*/ 	.short	0x0038


	//----- nvinfo : EIATTR_SW_WAR
	.align		4
.L_89:
        /*01dc*/ 	.byte	0x04, 0x36
        /*01de*/ 	.short	(.L_91 - .L_90)
.L_90:
        /*01e0*/ 	.word	0x00000008
.L_91:


//--------------------- .nv.info._Z24attention_forward_kernelIfEvPKT_S2_S2_PS0_iiiibf --------------------------
	.section	.nv.info._Z24attention_forward_kernelIfEvPKT_S2_S2_PS0_iiiibf,"",@"SHT_CUDA_INFO"
	.sectionflags	@""
	.align	4


	//----- nvinfo : EIATTR_CUDA_API_VERSION
	.align		4
        /*0000*/ 	.byte	0x04, 0x37
        /*0002*/ 	.short	(.L_93 - .L_92)
.L_92:
        /*0004*/ 	.word	0x00000082


	//----- nvinfo : EIATTR_KPARAM_INFO
	.align		4
.L_93:
        /*0008*/ 	.byte	0x04, 0x17
        /*000a*/ 	.short	(.L_95 - .L_94)
.L_94:
        /*000c*/ 	.word	0x00000000
        /*0010*/ 	.short	0x0009
        /*0012*/ 	.short	0x0034
        /*0014*/ 	.byte	0x00, 0xf0, 0x11, 0x00


	//----- nvinfo : EIATTR_KPARAM_INFO
	.align		4
.L_95:
        /*0018*/ 	.byte	0x04, 0x17
        /*001a*/ 	.short	(.L_97 - .L_96)
.L_96:
        /*001c*/ 	.word	0x00000000
        /*0020*/ 	.short	0x0008
        /*0022*/ 	.short	0x0030
        /*0024*/ 	.byte	0x00, 0xf0, 0x05, 0x00


	//----- nvinfo : EIATTR_KPARAM_INFO
	.align		4
.L_97:
        /*0028*/ 	.byte	0x04, 0x17
        /*002a*/ 	.short	(.L_99 - .L_98)
.L_98:
        /*002c*/ 	.word	0x00000000
        /*0030*/ 	.short	0x0007
        /*0032*/ 	.short	0x002c
        /*0034*/ 	.byte	0x00, 0xf0, 0x11, 0x00


	//----- nvinfo : EIATTR_KPARAM_INFO
	.align		4
.L_99:
        /*0038*/ 	.byte	0x04, 0x17
        /*003a*/ 	.short	(.L_101 - .L_100)
.L_100:
        /*003c*/ 	.word	0x00000000
        /*0040*/ 	.short	0x0006
        /*0042*/ 	.short	0x0028
        /*0044*/ 	.byte	0x00, 0xf0, 0x11, 0x00


	//----- nvinfo : EIATTR_KPARAM_INFO
	.align		4
.L_101:
        /*0048*/ 	.byte	0x04, 0x17
        /*004a*/ 	.short	(.L_103 - .L_102)
.L_102:
        /*004c*/ 	.word	0x00000000
        /*0050*/ 	.short	0x0005
        /*0052*/ 	.short	0x0024
        /*0054*/ 	.byte	0x00, 0xf0, 0x11, 0x00


	//----- nvinfo : EIATTR_KPARAM_INFO
	.align		4
.L_103:
        /*0058*/ 	.byte	0x04, 0x17
        /*005a*/ 	.short	(.L_105 - .L_104)
.L_104:
        /*005c*/ 	.word	0x00000000
        /*0060*/ 	.short	0x0004
        /*0062*/ 	.short	0x0020
        /*0064*/ 	.byte	0x00, 0xf0, 0x11, 0x00


	//----- nvinfo : EIATTR_KPARAM_INFO
	.align		4
.L_105:
        /*0068*/ 	.byte	0x04, 0x17
        /*006a*/ 	.short	(.L_107 - .L_106)
.L_106:
        /*006c*/ 	.word	0x00000000
        /*0070*/ 	.short	0x0003
        /*0072*/ 	.short	0x0018
        /*0074*/ 	.byte	0x00, 0xf5, 0x21, 0x00


	//----- nvinfo : EIATTR_KPARAM_INFO
	.align		4
.L_107:
        /*0078*/ 	.byte	0x04, 0x17
        /*007a*/ 	.short	(.L_109 - .L_108)
.L_108:
        /*007c*/ 	.word	0x00000000
        /*0080*/ 	.short	0x0002
        /*0082*/ 	.short	0x0010
        /*0084*/ 	.byte	0x00, 0xf5, 0x21, 0x00


	//----- nvinfo : EIATTR_KPARAM_INFO
	.align		4
.L_109:
        /*0088*/ 	.byte	0x04, 0x17
        /*008a*/ 	.short	(.L_111 - .L_110)
.L_110:
        /*008c*/ 	.word	0x00000000
        /*0090*/ 	.short	0x0001
        /*0092*/ 	.short	0x0008
        /*0094*/ 	.byte	0x00, 0xf5, 0x21, 0x00


	//----- nvinfo : EIATTR_KPARAM_INFO
	.align		4
.L_111:
        /*0098*/ 	.byte	0x04, 0x17
        /*009a*/ 	.short	(.L_113 - .L_112)
.L_112:
        /*009c*/ 	.word	0x00000000
        /*00a0*/ 	.short	0x0000
        /*00a2*/ 	.short	0x0000
        /*00a4*/ 	.byte	0x00, 0xf5, 0x21, 0x00


	//----- nvinfo : EIATTR_SPARSE_MMA_MASK
	.align		4
.L_113:
        /*00a8*/ 	.byte	0x03, 0x50
        /*00aa*/ 	.short	0x0000


	//----- nvinfo : EIATTR_MAXREG_COUNT
	.align		4
        /*00ac*/ 	.byte	0x03, 0x1b
        /*00ae*/ 	.short	0x00ff


	//----- nvinfo : EIATTR_NUM_BARRIERS
	.align		4
        /*00b0*/ 	.byte	0x02, 0x4c
        /*00b2*/ 	.byte	0x01
	.zero		1


	//----- nvinfo : EIATTR_MERCURY_ISA_VERSION
	.align		4
        /*00b4*/ 	.byte	0x03, 0x5f
        /*00b6*/ 	.short	0x0101


	//----- nvinfo : EIATTR_COOP_GROUP_MASK_REGIDS
	.align		4
        /*00b8*/ 	.byte	0x04, 0x29
        /*00ba*/ 	.short	(.L_115 - .L_114)


	//   ....[0]....
.L_114:
        /*00bc*/ 	.word	0xffffffff


	//   ....[1]....
        /*00c0*/ 	.word	0xffffffff


	//   ....[2]....
        /*00c4*/ 	.word	0xffffffff


	//   ....[3]....
        /*00c8*/ 	.word	0xffffffff


	//   ....[4]....
        /*00cc*/ 	.word	0xffffffff


	//   ....[5]....
        /*00d0*/ 	.word	0xffffffff


	//   ....[6]....
        /*00d4*/ 	.word	0xffffffff


	//   ....[7]....
        /*00d8*/ 	.word	0xffffffff


	//   ....[8]....
        /*00dc*/ 	.word	0xffffffff


	//   ....[9]....
        /*00e0*/ 	.word	0xffffffff


	//   ....[10]....
        /*00e4*/ 	.word	0xffffffff


	//   ....[11]....
        /*00e8*/ 	.word	0xffffffff


	//   ....[12]....
        /*00ec*/ 	.word	0xffffffff


	//   ....[13]....
        /*00f0*/ 	.word	0xffffffff


	//   ....[14]....
        /*00f4*/ 	.word	0xffffffff


	//   ....[15]....
        /*00f8*/ 	.word	0xffffffff


	//   ....[16]....
        /*00fc*/ 	.word	0xffffffff


	//   ....[17]....
        /*0100*/ 	.word	0xffffffff


	//   ....[18]....
        /*0104*/ 	.word	0xffffffff


	//   ....[19]....
        /*0108*/ 	.word	0xffffffff


	//   ....[20]....
        /*010c*/ 	.word	0x0500000f


	//   ....[21]....
        /*0110*/ 	.word	0x0500000f


	//   ....[22]....
        /*0114*/ 	.word	0x0500000f


	//   ....[23]....
        /*0118*/ 	.word	0x0500000f


	//   ....[24]....
        /*011c*/ 	.word	0x0500000f


	//   ....[25]....
        /*0120*/ 	.word	0x0500000f


	//   ....[26]....
        /*0124*/ 	.word	0x0500000f


	//   ....[27]....
        /*0128*/ 	.word	0x0500000f


	//   ....[28]....
        /*012c*/ 	.word	0x0500000f


	//   ....[29]....
        /*0130*/ 	.word	0x0500000f


	//----- nvinfo : EIATTR_COOP_GROUP_INSTR_OFFSETS
	.align		4
.L_115:
        /*0134*/ 	.byte	0x04, 0x28
        /*0136*/ 	.short	(.L_117 - .L_116)


	//   ....[0]....
.L_116:
        /*0138*/ 	.word	0x000015e0


	//   ....[1]....
        /*013c*/ 	.word	0x00001640


	//   ....[2]....
        /*0140*/ 	.word	0x00001690


	//   ....[3]....
        /*0144*/ 	.word	0x000016c0


	//   ....[4]....
        /*0148*/ 	.word	0x000016f0


	//   ....[5]....
        /*014c*/ 	.word	0x000017d0


	//   ....[6]....
        /*0150*/ 	.word	0x000017f0


	//   ....[7]....
        /*0154*/ 	.word	0x00001810


	//   ....[8]....
        /*0158*/ 	.word	0x00001830


	//   ....[9]....
        /*015c*/ 	.word	0x00001850


	//   ....[10]....
        /*0160*/ 	.word	0x00002050


	//   ....[11]....
        /*0164*/ 	.word	0x00002080


	//   ....[12]....
        /*0168*/ 	.word	0x000020a0


	//   ....[13]....
        /*016c*/ 	.word	0x000020c0


	//   ....[14]....
        /*0170*/ 	.word	0x000020e0


	//   ....[15]....
        /*0174*/ 	.word	0x000021e0


	//   ....[16]....
        /*0178*/ 	.word	0x00002200


	//   ....[17]....
        /*017c*/ 	.word	0x00002220


	//   ....[18]....
        /*0180*/ 	.word	0x00002240


	//   ....[19]....
        /*0184*/ 	.word	0x00002260


	//   ....[20]....
        /*0188*/ 	.word	0x00003790


	//   ....[21]....
        /*018c*/ 	.word	0x00003800


	//   ....[22]....
        /*0190*/ 	.word	0x00003870


	//   ....[23]....
        /*0194*/ 	.word	0x000038e0


	//   ....[24]....
        /*0198*/ 	.word	0x00003950


	//   ....[25]....
        /*019c*/ 	.word	0x000039e0


	//   ....[26]....
        /*01a0*/ 	.word	0x00003a50


	//   ....[27]....
        /*01a4*/ 	.word	0x00003ac0


	//   ....[28]....
        /*01a8*/ 	.word	0x00003b30


	//   ....[29]....
        /*01ac*/ 	.word	0x00003ba0


	//----- nvinfo : EIATTR_VRC_CTA_INIT_COUNT
	.align		4
.L_117:
        /*01b0*/ 	.byte	0x02, 0x4a
	.zero		1
	.zero		1


	//----- nvinfo : EIATTR_EXIT_INSTR_OFFSETS
	.align		4
        /*01b4*/ 	.byte	0x04, 0x1c
        /*01b6*/ 	.short	(.L_119 - .L_118)


	//   ....[0]....
.L_118:
        /*01b8*/ 	.word	0x00000070


	//   ....[1]....
        /*01bc*/ 	.word	0x000000c0


	//   ....[2]....
        /*01c0*/ 	.word	0x00003730


	//----- nvinfo : EIATTR_CRS_STACK_SIZE
	.align		4
.L_119:
        /*01c4*/ 	.byte	0x04, 0x1e
        /*01c6*/ 	.short	(.L_121 - .L_120)
.L_120:
        /*01c8*/ 	.word	0x00000000


	//----- nvinfo : EIATTR_CBANK_PARAM_SIZE
	.align		4
.L_121:
        /*01cc*/ 	.byte	0x03, 0x19
        /*01ce*/ 	.short	0x0038


	//----- nvinfo : EIATTR_PARAM_CBANK
	.align		4
        /*01d0*/ 	.byte	0x04, 0x0a
        /*01d2*/ 	.short	(.L_123 - .L_122)
	.align		4
.L_122:
        /*01d4*/ 	.word	index@(.nv.constant0._Z24attention_forward_kernelIfEvPKT_S2_S2_PS0_iiiibf)
        /*01d8*/ 	.short	0x0380
        /*01da*/ 	.short	0x0038


	//----- nvinfo : EIATTR_SW_WAR
	.align		4
.L_123:
        /*01dc*/ 	.byte	0x04, 0x36
        /*01de*/ 	.short	(.L_125 - .L_124)
.L_124:
        /*01e0*/ 	.word	0x00000008
.L_125:


//--------------------- .nv.callgraph             --------------------------
	.section	.nv.callgraph,"",@"SHT_CUDA_CALLGRAPH"
	.align	4
	.sectionentsize	8
	.align		4
        /*0000*/ 	.word	0x00000000
	.align		4
        /*0004*/ 	.word	0xffffffff
	.align		4
        /*0008*/ 	.word	0x00000000
	.align		4
        /*000c*/ 	.word	0xfffffffe
	.align		4
        /*0010*/ 	.word	0x00000000
	.align		4
        /*0014*/ 	.word	0xfffffffd
	.align		4
        /*0018*/ 	.word	0x00000000
	.align		4
        /*001c*/ 	.word	0xfffffffc


//--------------------- .text._Z24attention_forward_kernelI13__nv_bfloat16EvPKT_S3_S3_PS1_iiiibf --------------------------
	.section	.text._Z24attention_forward_kernelI13__nv_bfloat16EvPKT_S3_S3_PS1_iiiibf,"ax",@progbits
	.align	128
        .global         _Z24attention_forward_kernelI13__nv_bfloat16EvPKT_S3_S3_PS1_iiiibf
        .type           _Z24attention_forward_kernelI13__nv_bfloat16EvPKT_S3_S3_PS1_iiiibf,@function
        .size           _Z24attention_forward_kernelI13__nv_bfloat16EvPKT_S3_S3_PS1_iiiibf,(.L_x_237 - _Z24attention_forward_kernelI13__nv_bfloat16EvPKT_S3_S3_PS1_iiiibf)
        .other          _Z24attention_forward_kernelI13__nv_bfloat16EvPKT_S3_S3_PS1_iiiibf,@"STO_CUDA_ENTRY STV_DEFAULT"
_Z24attention_forward_kernelI13__nv_bfloat16EvPKT_S3_S3_PS1_iiiibf:
.text._Z24attention_forward_kernelI13__nv_bfloat16EvPKT_S3_S3_PS1_iiiibf:
[----:B------:R-:W-:Y:S08]  /*0000*/  LDC R1, c[0x0][0x37c] ;  /* 0x0000df00ff017b82 */ /* 0x000ff00000000800 */
[----:B------:R-:W0:Y:S01]  /*0010*/  S2UR UR5, SR_CTAID.Y ;  /* 0x00000000000579c3 */ /* 0x000e220000002600 */
[----:B------:R-:W0:Y:S07]  /*0020*/  LDCU.64 UR10, c[0x0][0x3a0] ;  /* 0x00007400ff0a77ac */ /* 0x000e2e0008000a00 */
[----:B------:R-:W1:Y:S01]  /*0030*/  S2UR UR4, SR_CTAID.X ;  /* 0x00000000000479c3 */ /* 0x000e620000002500 */
[----:B0-----:R-:W-:-:S04]  /*0040*/  UISETP.GE.AND UP0, UPT, UR5, UR11, UPT ;  /* 0x0000000b0500728c */ /* 0x001fc8000bf06270 */
[----:B-1----:R-:W-:-:S06]  /*0050*/  UISETP.GE.OR UP0, UPT, UR4, UR10, UP0 ;  /* 0x0000000a0400728c */ /* 0x002fcc0008706670 */
[----:B------:R-:W-:-:S13]  /*0060*/  PLOP3.LUT P0, PT, PT, PT, UP0, 0x80, 0x8 ;  /* 0x000000000008781c */ /* 0x000fda0003f0f008 */
[----:B------:R-:W-:Y:S05]  /*0070*/  @P0 EXIT ;  /* 0x000000000000094d */ /* 0x000fea0003800000 */
[----:B------:R-:W0:Y:S01]  /*0080*/  LDCU.64 UR6, c[0x0][0x3a8] ;  /* 0x00007500ff0677ac */ /* 0x000e220008000a00 */
[----:B------:R-:W1:Y:S01]  /*0090*/  LDC R18, c[0x0][0x360] ;  /* 0x0000d800ff127b82 */ /* 0x000e620000000800 */
[----:B0-----:R-:W-:-:S06]  /*00a0*/  UISETP.GE.AND UP0, UPT, UR6, 0x1, UPT ;  /* 0x000000010600788c */ /* 0x001fcc000bf06270 */
[----:B------:R-:W-:-:S13]  /*00b0*/  PLOP3.LUT P0, PT, PT, PT, UP0, 0x80, 0x8 ;  /* 0x000000000008781c */ /* 0x000fda0003f0f008 */
[----:B------:R-:W-:Y:S05]  /*00c0*/  @!P0 EXIT ;  /* 0x000000000000894d */ /* 0x000fea0003800000 */
[----:B-1----:R-:W0:Y:S01]  /*00d0*/  I2F.U32.RP R4, R18 ;  /* 0x0000001200047306 */ /* 0x002e220000209000 */
[----:B------:R-:W1:Y:S01]  /*00e0*/  S2R R9, SR_TID.X ;  /* 0x0000000000097919 */ /* 0x000e620000002100 */
[----:B------:R-:W2:Y:S01]  /*00f0*/  S2UR UR9, SR_CgaCtaId ;  /* 0x00000000000979c3 */ /* 0x000ea20000008800 */
[----:B------:R-:W-:Y:S01]  /*0100*/  UIMAD UR4, UR4, UR11, UR5 ;  /* 0x0000000b040472a4 */ /* 0x000fe2000f8e0205 */
[----:B------:R-:W-:Y:S01]  /*0110*/  ISETP.NE.U32.AND P2, PT, R18, RZ, PT ;  /* 0x000000ff1200720c */ /* 0x000fe20003f45070 */
[----:B------:R-:W-:Y:S02]  /*0120*/  ULOP3.LUT UR5, UR6, 0x7ffffff8, URZ, 0xc0, !UPT ;  /* 0x7ffffff806057892 */ /* 0x000fe4000f8ec0ff */
[----:B------:R-:W-:Y:S02]  /*0130*/  UIMAD UR4, UR4, UR6, URZ ;  /* 0x00000006040472a4 */ /* 0x000fe4000f8e02ff */
[----:B------:R-:W-:Y:S02]  /*0140*/  ULOP3.LUT UR14, UR7, 0x7, URZ, 0xc0, !UPT ;  /* 0x00000007070e7892 */ /* 0x000fe4000f8ec0ff */
[----:B------:R-:W-:-:S02]  /*0150*/  ULOP3.LUT UR15, UR7, 0x3, URZ, 0xc0, !UPT ;  /* 0x00000003070f7892 */ /* 0x000fc4000f8ec0ff */
[----:B------:R-:W-:Y:S01]  /*0160*/  ULOP3.LUT UR16, UR7, 0x7ffffff8, URZ, 0xc0, !UPT ;  /* 0x7ffffff807107892 */ /* 0x000fe2000f8ec0ff */
[----:B0-----:R-:W0:Y:S01]  /*0170*/  MUFU.RCP R4, R4 ;  /* 0x0000000400047308 */ /* 0x001e220000001000 */
[----:B------:R-:W3:Y:S02]  /*0180*/  LDCU.64 UR12, c[0x0][0x358] ;  /* 0x00006b00ff0c77ac */ /* 0x000ee40008000a00 */
[----:B------:R-:W-:Y:S01]  /*0190*/  UIADD3 UR17, UPT, UPT, -UR16, URZ, URZ ;  /* 0x000000ff10117290 */ /* 0x000fe2000fffe1ff */
[----:B0-----:R-:W-:Y:S02]  /*01a0*/  VIADD R2, R4, 0xffffffe ;  /* 0x0ffffffe04027836 */ /* 0x001fe40000000000 */
[C---:B-1----:R-:W-:Y:S02]  /*01b0*/  IMAD.IADD R17, R9.reuse, 0x1, R18 ;  /* 0x0000000109117824 */ /* 0x042fe400078e0212 */
[----:B------:R0:W1:Y:S01]  /*01c0*/  F2I.FTZ.U32.TRUNC.NTZ R3, R2 ;  /* 0x0000000200037305 */ /* 0x000062000021f000 */
[----:B------:R-:W-:-:S02]  /*01d0*/  IMAD.SHL.U32 R16, R9, 0x4, RZ ;  /* 0x0000000409107824 */ /* 0x000fc400078e00ff */
[C---:B------:R-:W-:Y:S02]  /*01e0*/  ISETP.GE.U32.AND P0, PT, R17.reuse, UR6, PT ;  /* 0x0000000611007c0c */ /* 0x040fe4000bf06070 */
[C---:B------:R-:W-:Y:S01]  /*01f0*/  VIMNMX.U32 R0, PT, PT, R17.reuse, UR6, !PT ;  /* 0x0000000611007c48 */ /* 0x040fe2000ffe0000 */
[----:B------:R-:W-:Y:S01]  /*0200*/  UIMAD UR6, UR4, UR7, URZ ;  /* 0x00000007040672a4 */ /* 0x000fe2000f8e02ff */
[----:B------:R-:W-:Y:S01]  /*0210*/  SEL R7, RZ, 0x1, P0 ;  /* 0x00000001ff077807 */ /* 0x000fe20000000000 */
[----:B0-----:R-:W-:Y:S01]  /*0220*/  HFMA2 R2, -RZ, RZ, 0, 0 ;  /* 0x00000000ff027431 */ /* 0x001fe200000001ff */
[----:B------:R-:W-:Y:S01]  /*0230*/  UMOV UR4, 0x400 ;  /* 0x0000040000047882 */ /* 0x000fe20000000000 */
[----:B------:R-:W-:Y:S01]  /*0240*/  IADD3 R6, PT, PT, R17, R18, RZ ;  /* 0x0000001211067210 */ /* 0x000fe20007ffe0ff */
[----:B------:R-:W-:Y:S02]  /*0250*/  UIADD3 UR7, UPT, UPT, UR4, 0x100, URZ ;  /* 0x0000010004077890 */ /* 0x000fe4000fffe0ff */
[----:B------:R-:W-:Y:S01]  /*0260*/  UIADD3 UR8, UPT, UPT, UR4, 0x80, URZ ;  /* 0x0000008004087890 */ /* 0x000fe2000fffe0ff */
[----:B-1----:R-:W-:Y:S01]  /*0270*/  IMAD.MOV R5, RZ, RZ, -R3 ;  /* 0x000000ffff057224 */ /* 0x002fe200078e0a03 */
[----:B--2---:R-:W-:-:S02]  /*0280*/  ULEA UR7, UR9, UR7, 0x18 ;  /* 0x0000000709077291 */ /* 0x004fc4000f8ec0ff */
[----:B------:R-:W-:Y:S01]  /*0290*/  USHF.R.S32.HI UR18, URZ, 0x1f, UR6 ;  /* 0x0000001fff127899 */ /* 0x000fe20008011406 */
[----:B------:R-:W-:Y:S01]  /*02a0*/  IMAD R5, R5, R18, RZ ;  /* 0x0000001205057224 */ /* 0x000fe200078e02ff */
[----:B------:R-:W-:Y:S01]  /*02b0*/  ULEA UR8, UR9, UR8, 0x18 ;  /* 0x0000000809087291 */ /* 0x000fe2000f8ec0ff */
[----:B------:R-:W-:Y:S02]  /*02c0*/  UMOV UR4, URZ ;  /* 0x000000ff00047c82 */ /* 0x000fe40008000000 */
[----:B------:R-:W-:Y:S01]  /*02d0*/  IMAD.HI.U32 R4, R3, R5, R2 ;  /* 0x0000000503047227 */ /* 0x000fe200078e0002 */
[----:B------:R-:W-:-:S03]  /*02e0*/  IADD3 R3, PT, PT, R0, -R17, -R7 ;  /* 0x8000001100037210 */ /* 0x000fc60007ffe807 */
[----:B------:R-:W-:Y:S02]  /*02f0*/  VIADD R5, R16, UR7 ;  /* 0x0000000710057c36 */ /* 0x000fe40008000000 */
[----:B------:R-:W-:-:S04]  /*0300*/  IMAD.HI.U32 R4, R4, R3, RZ ;  /* 0x0000000304047227 */ /* 0x000fc800078e00ff */
[----:B------:R-:W-:Y:S02]  /*0310*/  IMAD.MOV R0, RZ, RZ, -R4 ;  /* 0x000000ffff007224 */ /* 0x000fe400078e0a04 */
[C---:B------:R-:W-:Y:S02]  /*0320*/  IMAD R5, R18.reuse, 0x4, R5 ;  /* 0x0000000412057824 */ /* 0x040fe400078e0205 */
[----:B------:R-:W-:-:S03]  /*0330*/  IMAD R3, R18, R0, R3 ;  /* 0x0000000012037224 */ /* 0x000fc600078e0203 */
[----:B------:R-:W-:Y:S02]  /*0340*/  LEA R2, R18, R5, 0x2 ;  /* 0x0000000512027211 */ /* 0x000fe400078e10ff */
[----:B------:R-:W-:-:S13]  /*0350*/  ISETP.GE.U32.AND P0, PT, R3, R18, PT ;  /* 0x000000120300720c */ /* 0x000fda0003f06070 */
[----:B------:R-:W-:Y:S02]  /*0360*/  @P0 IMAD.IADD R3, R3, 0x1, -R18 ;  /* 0x0000000103030824 */ /* 0x000fe400078e0a12 */
[----:B------:R-:W-:-:S03]  /*0370*/  @P0 VIADD R4, R4, 0x1 ;  /* 0x0000000104040836 */ /* 0x000fc60000000000 */
[----:B------:R-:W-:Y:S01]  /*0380*/  ISETP.GE.U32.AND P1, PT, R3, R18, PT ;  /* 0x000000120300720c */ /* 0x000fe20003f26070 */
[----:B------:R-:W-:-:S12]  /*0390*/  IMAD.IADD R3, R6, 0x1, R18 ;  /* 0x0000000106037824 */ /* 0x000fd800078e0212 */
[----:B------:R-:W-:Y:S02]  /*03a0*/  @P1 IADD3 R4, PT, PT, R4, 0x1, RZ ;  /* 0x0000000104041810 */ /* 0x000fe40007ffe0ff */
[----:B------:R-:W-:-:S05]  /*03b0*/  @!P2 LOP3.LUT R4, RZ, R18, RZ, 0x33, !PT ;  /* 0x00000012ff04a212 */ /* 0x000fca00078e33ff */
[----:B------:R-:W-:Y:S01]  /*03c0*/  IMAD.IADD R7, R7, 0x1, R4 ;  /* 0x0000000107077824 */ /* 0x000fe200078e0204 */
[----:B------:R-:W-:-:S03]  /*03d0*/  SHF.R.U32.HI R4, RZ, 0x3, R9 ;  /* 0x00000003ff047819 */ /* 0x000fc60000011609 */
[----:B------:R-:W-:Y:S01]  /*03e0*/  VIADD R0, R7, 0x1 ;  /* 0x0000000107007836 */ /* 0x000fe20000000000 */
[----:B------:R-:W-:-:S04]  /*03f0*/  LOP3.LUT R4, R4, 0x7c, RZ, 0xc0, !PT ;  /* 0x0000007c04047812 */ /* 0x000fc800078ec0ff */
[----:B---3--:R-:W-:-:S07]  /*0400*/  LOP3.LUT R0, R0, 0x3, RZ, 0xc0, !PT ;  /* 0x0000000300007812 */ /* 0x008fce00078ec0ff */
.L_x_54:
[----:B0-----:R-:W0:Y:S01]  /*0410*/  S2R R15, SR_TID.X ;  /* 0x00000000000f7919 */ /* 0x001e220000002100 */
[----:B-1----:R-:W1:Y:S01]  /*0420*/  LDCU UR9, c[0x0][0x3a8] ;  /* 0x00007500ff0977ac */ /* 0x002e620008000800 */
[----:B------:R-:W-:Y:S01]  /*0430*/  BSSY.RECONVERGENT B0, `(.L_x_0) ;  /* 0x000010a000007945 */ /* 0x000fe20003800200 */
[----:B--2---:R-:W2:Y:S01]  /*0440*/  LDCU UR24, c[0x0][0x3b4] ;  /* 0x00007680ff1877ac */ /* 0x004ea20008000800 */
[----:B-1----:R-:W-:-:S05]  /*0450*/  IMAD.U32 R8, RZ, RZ, UR9 ;  /* 0x00000009ff087e24 */ /* 0x002fca000f8e00ff */
[----:B0-----:R-:W-:-:S13]  /*0460*/  ISETP.GE.U32.AND P0, PT, R15, R8, PT ;  /* 0x000000080f00720c */ /* 0x001fda0003f06070 */
[----:B--234-:R-:W-:Y:S05]  /*0470*/  @P0 BRA `(.L_x_1) ;  /* 0x0000001000140947 */ /* 0x01cfea0003800000 */
[----:B------:R-:W0:Y:S02]  /*0480*/  LDC R12, c[0x0][0x3ac] ;  /* 0x0000eb00ff0c7b82 */ /* 0x000e240000000800 */
[----:B0-----:R-:W-:-:S13]  /*0490*/  ISETP.GE.AND P1, PT, R12, 0x1, PT ;  /* 0x000000010c00780c */ /* 0x001fda0003f26270 */
[----:B------:R-:W-:Y:S05]  /*04a0*/  @!P1 BRA `(.L_x_2) ;  /* 0x0000000c00089947 */ /* 0x000fea0003800000 */
[----:B------:R-:W0:Y:S01]  /*04b0*/  LDC R11, c[0x0][0x3ac] ;  /* 0x0000eb00ff0b7b82 */ /* 0x000e220000000800 */
[----:B------:R-:W-:Y:S01]  /*04c0*/  IMAD R12, R12, UR4, RZ ;  /* 0x000000040c0c7c24 */ /* 0x000fe2000f8e02ff */
[----:B------:R-:W-:Y:S04]  /*04d0*/  BSSY.RECONVERGENT B1, `(.L_x_3) ;  /* 0x00000be000017945 */ /* 0x000fe80003800200 */
[----:B------:R-:W-:Y:S02]  /*04e0*/  IADD3 R10, P1, PT, R12, UR6, RZ ;  /* 0x000000060c0a7c10 */ /* 0x000fe4000ff3e0ff */
[----:B------:R-:W1:Y:S01]  /*04f0*/  LDC.64 R8, c[0x0][0x380] ;  /* 0x0000e000ff087b82 */ /* 0x000e620000000a00 */
[----:B0-----:R-:W-:Y:S02]  /*0500*/  VIADD R13, R11, 0xffffffff ;  /* 0xffffffff0b0d7836 */ /* 0x001fe40000000000 */
[----:B------:R-:W-:-:S03]  /*0510*/  IMAD.X R11, RZ, RZ, UR18, P1 ;  /* 0x00000012ff0b7e24 */ /* 0x000fc600088e06ff */
[----:B------:R-:W-:Y:S02]  /*0520*/  ISETP.GE.U32.AND P1, PT, R13, 0x7, PT ;  /* 0x000000070d00780c */ /* 0x000fe40003f26070 */
[----:B-1----:R-:W-:-:S04]  /*0530*/  LEA R8, P2, R10, R8, 0x1 ;  /* 0x000000080a087211 */ /* 0x002fc800078408ff */
[----:B------:R-:W-:Y:S02]  /*0540*/  IADD3 R13, P3, PT, R8, 0x8, RZ ;  /* 0x00000008080d7810 */ /* 0x000fe40007f7e0ff */
[----:B------:R-:W-:-:S04]  /*0550*/  LEA.HI.X R9, R10, R9, R11, 0x1, P2 ;  /* 0x000000090a097211 */ /* 0x000fc800010f0c0b */
[----:B------:R-:W-:-:S07]  /*0560*/  IADD3.X R14, PT, PT, RZ, R9, RZ, P3, !PT ;  /* 0x00000009ff0e7210 */ /* 0x000fce0001ffe4ff */
.L_x_9:
[----:B------:R-:W0:Y:S01]  /*0570*/  LDC R22, c[0x0][0x3ac] ;  /* 0x0000eb00ff167b82 */ /* 0x000e220000000800 */
[----:B------:R-:W-:Y:S02]  /*0580*/  IMAD.MOV.U32 R26, RZ, RZ, RZ ;  /* 0x000000ffff1a7224 */ /* 0x000fe400078e00ff */
[----:B------:R-:W-:Y:S02]  /*0590*/  IMAD.MOV.U32 R21, RZ, RZ, RZ ;  /* 0x000000ffff157224 */ /* 0x000fe400078e00ff */
[----:B0-----:R-:W-:Y:S01]  /*05a0*/  IMAD R24, R15, R22, RZ ;  /* 0x000000160f187224 */ /* 0x001fe200078e02ff */
[----:B------:R-:W-:Y:S06]  /*05b0*/  @!P1 BRA `(.L_x_4) ;  /* 0x0000000000ec9947 */ /* 0x000fec0003800000 */
[----:B------:R-:W0:Y:S01]  /*05c0*/  LDCU.64 UR10, c[0x0][0x388] ;  /* 0x00007100ff0a77ac */ /* 0x000e220008000a00 */
[----:B------:R-:W-:Y:S01]  /*05d0*/  IADD3 R11, P2, PT, R24, UR6, RZ ;  /* 0x00000006180b7c10 */ /* 0x000fe2000ff5e0ff */
[----:B------:R-:W-:Y:S02]  /*05e0*/  HFMA2 R26, -RZ, RZ, 0, 0 ;  /* 0x00000000ff1a7431 */ /* 0x000fe400000001ff */
[----:B------:R-:W-:Y:S02]  /*05f0*/  IMAD.MOV.U32 R9, RZ, RZ, R14 ;  /* 0x000000ffff097224 */ /* 0x000fe400078e000e */
[----:B------:R-:W-:Y:S02]  /*0600*/  IMAD.U32 R21, RZ, RZ, UR17 ;  /* 0x00000011ff157e24 */ /* 0x000fe4000f8e00ff */
[----:B------:R-:W-:Y:S01]  /*0610*/  IMAD.X R8, RZ, RZ, UR18, P2 ;  /* 0x00000012ff087e24 */ /* 0x000fe200090e06ff */
[----:B0-----:R-:W-:-:S04]  /*0620*/  LEA R10, P3, R11, UR10, 0x1 ;  /* 0x0000000a0b0a7c11 */ /* 0x001fc8000f8608ff */
[----:B------:R-:W-:Y:S02]  /*0630*/  IADD3 R10, P2, PT, R10, 0x8, RZ ;  /* 0x000000080a0a7810 */ /* 0x000fe40007f5e0ff */
[----:B------:R-:W-:Y:S01]  /*0640*/  LEA.HI.X R11, R11, UR11, R8, 0x1, P3 ;  /* 0x0000000b0b0b7c11 */ /* 0x000fe200098f0c08 */
[----:B------:R-:W-:-:S03]  /*0650*/  IMAD.MOV.U32 R8, RZ, RZ, R13 ;  /* 0x000000ffff087224 */ /* 0x000fc600078e000d */
[----:B------:R-:W-:-:S07]  /*0660*/  IADD3.X R11, PT, PT, RZ, R11, RZ, P2, !PT ;  /* 0x0000000bff0b7210 */ /* 0x000fce00017fe4ff */
.L_x_5:
[----:B------:R-:W2:Y:S04]  /*0670*/  LDG.E.U16 R27, desc[UR12][R8.64+-0x8] ;  /* 0xfffff80c081b7981 */ /* 0x000ea8000c1e1500 */
[----:B------:R-:W3:Y:S04]  /*0680*/  LDG.E.U16 R28, desc[UR12][R10.64+-0x8] ;  /* 0xfffff80c0a1c7981 */ /* 0x000ee8000c1e1500 */
[----:B------:R-:W4:Y:S04]  /*0690*/  LDG.E.U16 R23, desc[UR12][R10.64+-0x6] ;  /* 0xfffffa0c0a177981 */ /* 0x000f28000c1e1500 */
[----:B------:R-:W5:Y:S01]  /*06a0*/  LDG.E.U16 R25, desc[UR12][R8.64+-0x6] ;  /* 0xfffffa0c08197981 */ /* 0x000f62000c1e1500 */
[----:B--2---:R-:W-:-:S02]  /*06b0*/  IMAD.U32 R27, R27, 0x10000, RZ ;  /* 0x000100001b1b7824 */ /* 0x004fc400078e00ff */
[----:B---3--:R-:W-:Y:S01]  /*06c0*/  IMAD.U32 R28, R28, 0x10000, RZ ;  /* 0x000100001c1c7824 */ /* 0x008fe200078e00ff */
[----:B----4-:R-:W-:-:S03]  /*06d0*/  SHF.L.U32 R23, R23, 0x10, RZ ;  /* 0x0000001017177819 */ /* 0x010fc600000006ff */
[----:B------:R-:W-:Y:S02]  /*06e0*/  FFMA R26, R27, R28, R26 ;  /* 0x0000001c1b1a7223 */ /* 0x000fe4000000001a */
[----:B------:R-:W2:Y:S01]  /*06f0*/  LDG.E.U16 R27, desc[UR12][R8.64+-0x4] ;  /* 0xfffffc0c081b7981 */ /* 0x000ea2000c1e1500 */
[----:B-----5:R-:W-:-:S03]  /*0700*/  IMAD.U32 R25, R25, 0x10000, RZ ;  /* 0x0001000019197824 */ /* 0x020fc600078e00ff */
[----:B------:R-:W3:Y:S01]  /*0710*/  LDG.E.U16 R28, desc[UR12][R10.64+-0x4] ;  /* 0xfffffc0c0a1c7981 */ /* 0x000ee2000c1e1500 */
[----:B------:R-:W-:-:S03]  /*0720*/  FFMA R26, R25, R23, R26 ;  /* 0x00000017191a7223 */ /* 0x000fc6000000001a */
[----:B------:R-:W4:Y:S04]  /*0730*/  LDG.E.U16 R23, desc[UR12][R10.64+-0x2] ;  /* 0xfffffe0c0a177981 */ /* 0x000f28000c1e1500 */
[----:B------:R-:W5:Y:S01]  /*0740*/  LDG.E.U16 R25, desc[UR12][R8.64+-0x2] ;  /* 0xfffffe0c08197981 */ /* 0x000f62000c1e1500 */
[----:B--2---:R-:W-:Y:S02]  /*0750*/  IMAD.U32 R27, R27, 0x10000, RZ ;  /* 0x000100001b1b7824 */ /* 0x004fe400078e00ff */
        /* <DEDUP_REMOVED lines=17> */
[----:B------:R0:W4:Y:S04]  /*0870*/  LDG.E.U16 R23, desc[UR12][R10.64+0x6] ;  /* 0x0000060c0a177981 */ /* 0x000128000c1e1500 */
[----:B------:R1:W5:Y:S01]  /*0880*/  LDG.E.U16 R25, desc[UR12][R8.64+0x6] ;  /* 0x0000060c08197981 */ /* 0x000362000c1e1500 */
[----:B------:R-:W-:-:S05]  /*0890*/  VIADD R21, R21, 0x8 ;  /* 0x0000000815157836 */ /* 0x000fca0000000000 */
[----:B------:R-:W-:Y:S02]  /*08a0*/  ISETP.NE.AND P2, PT, R21, RZ, PT ;  /* 0x000000ff1500720c */ /* 0x000fe40003f45270 */
[----:B0-----:R-:W-:Y:S02]  /*08b0*/  IADD3 R10, P4, PT, R10, 0x10, RZ ;  /* 0x000000100a0a7810 */ /* 0x001fe40007f9e0ff */
[----:B-1----:R-:W-:-:S03]  /*08c0*/  IADD3 R8, P3, PT, R8, 0x10, RZ ;  /* 0x0000001008087810 */ /* 0x002fc60007f7e0ff */
[----:B------:R-:W-:Y:S02]  /*08d0*/  IMAD.X R11, RZ, RZ, R11, P4 ;  /* 0x000000ffff0b7224 */ /* 0x000fe400020e060b */
[----:B------:R-:W-:Y:S02]  /*08e0*/  IMAD.X R9, RZ, RZ, R9, P3 ;  /* 0x000000ffff097224 */ /* 0x000fe400018e0609 */
[----:B--2---:R-:W-:Y:S02]  /*08f0*/  IMAD.U32 R27, R27, 0x10000, RZ ;  /* 0x000100001b1b7824 */ /* 0x004fe400078e00ff */
[----:B---3--:R-:W-:Y:S01]  /*0900*/  IMAD.U32 R28, R28, 0x10000, RZ ;  /* 0x000100001c1c7824 */ /* 0x008fe200078e00ff */
[----:B----4-:R-:W-:-:S03]  /*0910*/  SHF.L.U32 R23, R23, 0x10, RZ ;  /* 0x0000001017177819 */ /* 0x010fc600000006ff */
[----:B------:R-:W-:Y:S01]  /*0920*/  FFMA R26, R27, R28, R26 ;  /* 0x0000001c1b1a7223 */ /* 0x000fe2000000001a */
[----:B-----5:R-:W-:-:S04]  /*0930*/  IMAD.U32 R25, R25, 0x10000, RZ ;  /* 0x0001000019197824 */ /* 0x020fc800078e00ff */
[----:B------:R-:W-:Y:S01]  /*0940*/  FFMA R26, R25, R23, R26 ;  /* 0x00000017191a7223 */ /* 0x000fe2000000001a */
[----:B------:R-:W-:Y:S06]  /*0950*/  @P2 BRA `(.L_x_5) ;  /* 0xfffffffc00442947 */ /* 0x000fec000383ffff */
[----:B------:R-:W-:-:S07]  /*0960*/  MOV R21, UR16 ;  /* 0x0000001000157c02 */ /* 0x000fce0008000f00 */
.L_x_4:
[----:B------:R-:W-:-:S09]  /*0970*/  UISETP.NE.AND UP0, UPT, UR14, URZ, UPT ;  /* 0x000000ff0e00728c */ /* 0x000fd2000bf05270 */
[----:B------:R-:W-:Y:S05]  /*0980*/  BRA.U !UP0, `(.L_x_6) ;  /* 0x0000000508807547 */ /* 0x000fea000b800000 */
[----:B------:R-:W-:Y:S02]  /*0990*/  UIADD3 UR9, UPT, UPT, UR14, -0x1, URZ ;  /* 0xffffffff0e097890 */ /* 0x000fe4000fffe0ff */
[----:B------:R-:W-:Y:S02]  /*09a0*/  UISETP.NE.AND UP1, UPT, UR15, URZ, UPT ;  /* 0x000000ff0f00728c */ /* 0x000fe4000bf25270 */
[----:B------:R-:W-:-:S09]  /*09b0*/  UISETP.GE.U32.AND UP0, UPT, UR9, 0x3, UPT ;  /* 0x000000030900788c */ /* 0x000fd2000bf06070 */
[----:B------:R-:W-:Y:S05]  /*09c0*/  BRA.U !UP0, `(.L_x_7) ;  /* 0x0000000108a47547 */ /* 0x000fea000b800000 */
[----:B------:R-:W0:Y:S01]  /*09d0*/  LDC.64 R8, c[0x0][0x388] ;  /* 0x0000e200ff087b82 */ /* 0x000e220000000a00 */
[----:B------:R-:W-:-:S05]  /*09e0*/  IMAD.IADD R10, R24, 0x1, R21 ;  /* 0x00000001180a7824 */ /* 0x000fca00078e0215 */
[----:B------:R-:W-:-:S05]  /*09f0*/  IADD3 R10, P2, PT, R10, UR6, RZ ;  /* 0x000000060a0a7c10 */ /* 0x000fca000ff5e0ff */
[----:B------:R-:W-:Y:S01]  /*0a00*/  IMAD.X R11, RZ, RZ, UR18, P2 ;  /* 0x00000012ff0b7e24 */ /* 0x000fe200090e06ff */
[----:B0-----:R-:W-:-:S04]  /*0a10*/  LEA R28, P2, R10, R8, 0x1 ;  /* 0x000000080a1c7211 */ /* 0x001fc800078408ff */
[----:B------:R-:W-:Y:S02]  /*0a20*/  LEA.HI.X R29, R10, R9, R11, 0x1, P2 ;  /* 0x000000090a1d7211 */ /* 0x000fe400010f0c0b */
[----:B------:R-:W0:Y:S01]  /*0a30*/  LDC.64 R10, c[0x0][0x380] ;  /* 0x0000e000ff0a7b82 */ /* 0x000e220000000a00 */
[----:B------:R-:W-:Y:S02]  /*0a40*/  IMAD.IADD R23, R12, 0x1, R21 ;  /* 0x000000010c177824 */ /* 0x000fe400078e0215 */
[----:B------:R0:W2:Y:S03]  /*0a50*/  LDG.E.U16 R25, desc[UR12][R28.64] ;  /* 0x0000000c1c197981 */ /* 0x0000a6000c1e1500 */
[----:B------:R-:W-:-:S04]  /*0a60*/  IADD3 R23, P2, PT, R23, UR6, RZ ;  /* 0x0000000617177c10 */ /* 0x000fc8000ff5e0ff */
[----:B------:R-:W-:Y:S02]  /*0a70*/  IADD3.X R27, PT, PT, RZ, UR18, RZ, P2, !PT ;  /* 0x00000012ff1b7c10 */ /* 0x000fe400097fe4ff */
[----:B0-----:R-:W-:-:S04]  /*0a80*/  LEA R28, P2, R23, R10, 0x1 ;  /* 0x0000000a171c7211 */ /* 0x001fc800078408ff */
[----:B------:R-:W-:Y:S02]  /*0a90*/  LEA.HI.X R29, R23, R11, R27, 0x1, P2 ;  /* 0x0000000b171d7211 */ /* 0x000fe400010f0c1b */
[----:B------:R-:W-:-:S03]  /*0aa0*/  IADD3 R27, P2, P3, R21, UR6, R12 ;  /* 0x00000006151b7c10 */ /* 0x000fc6000fb5e00c */
[----:B------:R0:W3:Y:S01]  /*0ab0*/  LDG.E.U16 R23, desc[UR12][R28.64] ;  /* 0x0000000c1c177981 */ /* 0x0000e2000c1e1500 */
[----:B------:R-:W-:Y:S02]  /*0ac0*/  LEA R10, P4, R27, R10, 0x1 ;  /* 0x0000000a1b0a7211 */ /* 0x000fe400078808ff */
[----:B0-----:R-:W-:-:S04]  /*0ad0*/  IADD3.X R28, PT, PT, RZ, UR18, RZ, P2, P3 ;  /* 0x00000012ff1c7c10 */ /* 0x001fc800097e64ff */
[----:B------:R-:W-:Y:S02]  /*0ae0*/  LEA.HI.X R11, R27, R11, R28, 0x1, P4 ;  /* 0x0000000b1b0b7211 */ /* 0x000fe400020f0c1c */
[----:B------:R-:W-:-:S04]  /*0af0*/  IADD3 R27, P2, P3, R21, UR6, R24 ;  /* 0x00000006151b7c10 */ /* 0x000fc8000fb5e018 */
[----:B------:R-:W-:Y:S02]  /*0b00*/  LEA R8, P4, R27, R8, 0x1 ;  /* 0x000000081b087211 */ /* 0x000fe400078808ff */
[----:B------:R-:W-:-:S04]  /*0b10*/  IADD3.X R28, PT, PT, RZ, UR18, RZ, P2, P3 ;  /* 0x00000012ff1c7c10 */ /* 0x000fc800097e64ff */
[----:B------:R-:W-:Y:S02]  /*0b20*/  LEA.HI.X R9, R27, R9, R28, 0x1, P4 ;  /* 0x000000091b097211 */ /* 0x000fe400020f0c1c */
[----:B------:R-:W4:Y:S04]  /*0b30*/  LDG.E.U16 R28, desc[UR12][R10.64+0x2] ;  /* 0x0000020c0a1c7981 */ /* 0x000f28000c1e1500 */
[----:B------:R-:W5:Y:S04]  /*0b40*/  LDG.E.U16 R27, desc[UR12][R8.64+0x2] ;  /* 0x0000020c081b7981 */ /* 0x000f68000c1e1500 */
[----:B------:R-:W5:Y:S01]  /*0b50*/  LDG.E.U16 R29, desc[UR12][R8.64+0x6] ;  /* 0x0000060c081d7981 */ /* 0x000f62000c1e1500 */
[----:B--2---:R-:W-:-:S02]  /*0b60*/  IMAD.U32 R25, R25, 0x10000, RZ ;  /* 0x0001000019197824 */ /* 0x004fc400078e00ff */
[----:B---3--:R-:W-:-:S04]  /*0b70*/  IMAD.U32 R23, R23, 0x10000, RZ ;  /* 0x0001000017177824 */ /* 0x008fc800078e00ff */
[----:B------:R-:W-:Y:S02]  /*0b80*/  FFMA R23, R23, R25, R26 ;  /* 0x0000001917177223 */ /* 0x000fe4000000001a */
[----:B------:R-:W2:Y:S01]  /*0b90*/  LDG.E.U16 R25, desc[UR12][R10.64+0x4] ;  /* 0x0000040c0a197981 */ /* 0x000ea2000c1e1500 */
[----:B----4-:R-:W-:Y:S01]  /*0ba0*/  SHF.L.U32 R28, R28, 0x10, RZ ;  /* 0x000000101c1c7819 */ /* 0x010fe200000006ff */
[----:B-----5:R-:W-:-:S04]  /*0bb0*/  IMAD.U32 R27, R27, 0x10000, RZ ;  /* 0x000100001b1b7824 */ /* 0x020fc800078e00ff */
[----:B------:R-:W-:Y:S02]  /*0bc0*/  FFMA R23, R28, R27, R23 ;  /* 0x0000001b1c177223 */ /* 0x000fe40000000017 */
[----:B------:R-:W3:Y:S04]  /*0bd0*/  LDG.E.U16 R27, desc[UR12][R8.64+0x4] ;  /* 0x0000040c081b7981 */ /* 0x000ee8000c1e1500 */
[----:B------:R-:W4:Y:S01]  /*0be0*/  LDG.E.U16 R28, desc[UR12][R10.64+0x6] ;  /* 0x0000060c0a1c7981 */ /* 0x000f22000c1e1500 */
[----:B------:R-:W-:Y:S01]  /*0bf0*/  SHF.L.U32 R29, R29, 0x10, RZ ;  /* 0x000000101d1d7819 */ /* 0x000fe200000006ff */
[----:B------:R-:W-:Y:S02]  /*0c00*/  VIADD R21, R21, 0x4 ;  /* 0x0000000415157836 */ /* 0x000fe40000000000 */
[----:B--2---:R-:W-:-:S02]  /*0c10*/  IMAD.U32 R26, R25, 0x10000, RZ ;  /* 0x00010000191a7824 */ /* 0x004fc400078e00ff */
[----:B---3--:R-:W-:Y:S02]  /*0c20*/  IMAD.U32 R27, R27, 0x10000, RZ ;  /* 0x000100001b1b7824 */ /* 0x008fe400078e00ff */
[----:B----4-:R-:W-:Y:S02]  /*0c30*/  IMAD.U32 R25, R28, 0x10000, RZ ;  /* 0x000100001c197824 */ /* 0x010fe400078e00ff */
[----:B------:R-:W-:-:S04]  /*0c40*/  FFMA R26, R26, R27, R23 ;  /* 0x0000001b1a1a7223 */ /* 0x000fc80000000017 */
[----:B------:R-:W-:-:S07]  /*0c50*/  FFMA R26, R25, R29, R26 ;  /* 0x0000001d191a7223 */ /* 0x000fce000000001a */
.L_x_7:
[----:B------:R-:W-:Y:S05]  /*0c60*/  BRA.U !UP1, `(.L_x_6) ;  /* 0x0000000109c87547 */ /* 0x000fea000b800000 */
[----:B------:R-:W-:Y:S01]  /*0c70*/  UISETP.NE.AND UP0, UPT, UR15, 0x1, UPT ;  /* 0x000000010f00788c */ /* 0x000fe2000bf05270 */
[----:B------:R-:W-:-:S08]  /*0c80*/  LOP3.LUT P2, RZ, R22, 0x1, RZ, 0xc0, !PT ;  /* 0x0000000116ff7812 */ /* 0x000fd0000784c0ff */
[----:B------:R-:W-:Y:S05]  /*0c90*/  BRA.U !UP0, `(.L_x_8) ;  /* 0x0000000108787547 */ /* 0x000fea000b800000 */
[----:B------:R-:W0:Y:S01]  /*0ca0*/  LDCU.128 UR20, c[0x0][0x380] ;  /* 0x00007000ff1477ac */ /* 0x000e220008000c00 */
[--C-:B------:R-:W-:Y:S02]  /*0cb0*/  IMAD.IADD R8, R12, 0x1, R21.reuse ;  /* 0x000000010c087824 */ /* 0x100fe400078e0215 */
[----:B------:R-:W-:-:S03]  /*0cc0*/  IMAD.IADD R9, R24, 0x1, R21 ;  /* 0x0000000118097824 */ /* 0x000fc600078e0215 */
[----:B------:R-:W-:Y:S02]  /*0cd0*/  IADD3 R8, P3, PT, R8, UR6, RZ ;  /* 0x0000000608087c10 */ /* 0x000fe4000ff7e0ff */
[----:B------:R-:W-:-:S03]  /*0ce0*/  IADD3 R10, P4, PT, R9, UR6, RZ ;  /* 0x00000006090a7c10 */ /* 0x000fc6000ff9e0ff */
[----:B------:R-:W-:Y:S01]  /*0cf0*/  IMAD.X R9, RZ, RZ, UR18, P3 ;  /* 0x00000012ff097e24 */ /* 0x000fe200098e06ff */
[----:B------:R-:W-:Y:S02]  /*0d00*/  IADD3.X R11, PT, PT, RZ, UR18, RZ, P4, !PT ;  /* 0x00000012ff0b7c10 */ /* 0x000fe4000a7fe4ff */
[----:B0-----:R-:W-:Y:S02]  /*0d10*/  LEA R28, P4, R10, UR22, 0x1 ;  /* 0x000000160a1c7c11 */ /* 0x001fe4000f8808ff */
[----:B------:R-:W-:Y:S02]  /*0d20*/  LEA R22, P3, R8, UR20, 0x1 ;  /* 0x0000001408167c11 */ /* 0x000fe4000f8608ff */
[----:B------:R-:W-:Y:S02]  /*0d30*/  LEA.HI.X R29, R10, UR23, R11, 0x1, P4 ;  /* 0x000000170a1d7c11 */ /* 0x000fe4000a0f0c0b */
[----:B------:R-:W-:Y:S02]  /*0d40*/  LEA.HI.X R23, R8, UR21, R9, 0x1, P3 ;  /* 0x0000001508177c11 */ /* 0x000fe400098f0c09 */
[----:B------:R-:W-:Y:S01]  /*0d50*/  IADD3 R9, P3, P4, R21, UR6, R24 ;  /* 0x0000000615097c10 */ /* 0x000fe2000fc7e018 */
[----:B------:R-:W2:Y:S03]  /*0d60*/  LDG.E.U16 R28, desc[UR12][R28.64] ;  /* 0x0000000c1c1c7981 */ /* 0x000ea6000c1e1500 */
[----:B------:R-:W-:Y:S01]  /*0d70*/  LEA R8, P5, R9, UR22, 0x1 ;  /* 0x0000001609087c11 */ /* 0x000fe2000f8a08ff */
[----:B------:R-:W3:Y:S01]  /*0d80*/  LDG.E.U16 R22, desc[UR12][R22.64] ;  /* 0x0000000c16167981 */ /* 0x000ee2000c1e1500 */
[----:B------:R-:W-:-:S02]  /*0d90*/  IADD3.X R10, PT, PT, RZ, UR18, RZ, P3, P4 ;  /* 0x00000012ff0a7c10 */ /* 0x000fc40009fe84ff */
[----:B------:R-:W-:Y:S02]  /*0da0*/  IADD3 R11, P3, P4, R21, UR6, R12 ;  /* 0x00000006150b7c10 */ /* 0x000fe4000fc7e00c */
[----:B------:R-:W-:Y:S02]  /*0db0*/  LEA.HI.X R9, R9, UR23, R10, 0x1, P5 ;  /* 0x0000001709097c11 */ /* 0x000fe4000a8f0c0a */
[C---:B------:R-:W-:Y:S02]  /*0dc0*/  LEA R10, P5, R11.reuse, UR20, 0x1 ;  /* 0x000000140b0a7c11 */ /* 0x040fe4000f8a08ff */
[----:B------:R-:W-:Y:S01]  /*0dd0*/  IADD3.X R25, PT, PT, RZ, UR18, RZ, P3, P4 ;  /* 0x00000012ff197c10 */ /* 0x000fe20009fe84ff */
[----:B------:R-:W4:Y:S03]  /*0de0*/  LDG.E.U16 R8, desc[UR12][R8.64+0x2] ;  /* 0x0000020c08087981 */ /* 0x000f26000c1e1500 */
[----:B------:R-:W-:-:S05]  /*0df0*/  LEA.HI.X R11, R11, UR21, R25, 0x1, P5 ;  /* 0x000000150b0b7c11 */ /* 0x000fca000a8f0c19 */
[----:B------:R-:W5:Y:S01]  /*0e00*/  LDG.E.U16 R10, desc[UR12][R10.64+0x2] ;  /* 0x0000020c0a0a7981 */ /* 0x000f62000c1e1500 */
[----:B------:R-:W-:Y:S02]  /*0e10*/  VIADD R21, R21, 0x2 ;  /* 0x0000000215157836 */ /* 0x000fe40000000000 */
[----:B--2---:R-:W-:Y:S02]  /*0e20*/  IMAD.U32 R28, R28, 0x10000, RZ ;  /* 0x000100001c1c7824 */ /* 0x004fe400078e00ff */
[----:B---3--:R-:W-:-:S04]  /*0e30*/  IMAD.U32 R25, R22, 0x10000, RZ ;  /* 0x0001000016197824 */ /* 0x008fc800078e00ff */
[----:B------:R-:W-:Y:S01]  /*0e40*/  FFMA R25, R25, R28, R26 ;  /* 0x0000001c19197223 */ /* 0x000fe2000000001a */
[----:B----4-:R-:W-:Y:S01]  /*0e50*/  SHF.L.U32 R23, R8, 0x10, RZ ;  /* 0x0000001008177819 */ /* 0x010fe200000006ff */
[----:B-----5:R-:W-:-:S04]  /*0e60*/  IMAD.U32 R22, R10, 0x10000, RZ ;  /* 0x000100000a167824 */ /* 0x020fc800078e00ff */
[----:B------:R-:W-:-:S07]  /*0e70*/  FFMA R26, R22, R23, R25 ;  /* 0x00000017161a7223 */ /* 0x000fce0000000019 */
.L_x_8:
[----:B------:R-:W-:Y:S05]  /*0e80*/  @!P2 BRA `(.L_x_6) ;  /* 0x000000000040a947 */ /* 0x000fea0003800000 */
[----:B------:R-:W0:Y:S01]  /*0e90*/  LDCU.128 UR20, c[0x0][0x380] ;  /* 0x00007000ff1477ac */ /* 0x000e220008000c00 */
[----:B------:R-:W-:Y:S01]  /*0ea0*/  IMAD.IADD R8, R12, 0x1, R21 ;  /* 0x000000010c087824 */ /* 0x000fe200078e0215 */
[----:B------:R-:W-:-:S04]  /*0eb0*/  IADD3 R21, PT, PT, R24, R21, RZ ;  /* 0x0000001518157210 */ /* 0x000fc80007ffe0ff */
[----:B------:R-:W-:Y:S02]  /*0ec0*/  IADD3 R9, P2, PT, R8, UR6, RZ ;  /* 0x0000000608097c10 */ /* 0x000fe4000ff5e0ff */
[----:B------:R-:W-:-:S03]  /*0ed0*/  IADD3 R21, P4, PT, R21, UR6, RZ ;  /* 0x0000000615157c10 */ /* 0x000fc6000ff9e0ff */
[----:B------:R-:W-:Y:S02]  /*0ee0*/  IMAD.X R24, RZ, RZ, UR18, P2 ;  /* 0x00000012ff187e24 */ /* 0x000fe400090e06ff */
[----:B------:R-:W-:Y:S01]  /*0ef0*/  IMAD.X R22, RZ, RZ, UR18, P4 ;  /* 0x00000012ff167e24 */ /* 0x000fe2000a0e06ff */
[----:B0-----:R-:W-:Y:S02]  /*0f00*/  LEA R10, P3, R9, UR20, 0x1 ;  /* 0x00000014090a7c11 */ /* 0x001fe4000f8608ff */
[----:B------:R-:W-:Y:S02]  /*0f10*/  LEA R8, P5, R21, UR22, 0x1 ;  /* 0x0000001615087c11 */ /* 0x000fe4000f8a08ff */
[----:B------:R-:W-:Y:S02]  /*0f20*/  LEA.HI.X R11, R9, UR21, R24, 0x1, P3 ;  /* 0x00000015090b7c11 */ /* 0x000fe400098f0c18 */
[----:B------:R-:W-:-:S03]  /*0f30*/  LEA.HI.X R9, R21, UR23, R22, 0x1, P5 ;  /* 0x0000001715097c11 */ /* 0x000fc6000a8f0c16 */
[----:B------:R-:W2:Y:S04]  /*0f40*/  LDG.E.U16 R10, desc[UR12][R10.64] ;  /* 0x0000000c0a0a7981 */ /* 0x000ea8000c1e1500 */
[----:B------:R-:W3:Y:S01]  /*0f50*/  LDG.E.U16 R8, desc[UR12][R8.64] ;  /* 0x0000000c08087981 */ /* 0x000ee2000c1e1500 */
[----:B--2---:R-:W-:Y:S01]  /*0f60*/  IMAD.U32 R21, R10, 0x10000, RZ ;  /* 0x000100000a157824 */ /* 0x004fe200078e00ff */
[----:B---3--:R-:W-:-:S05]  /*0f70*/  SHF.L.U32 R22, R8, 0x10, RZ ;  /* 0x0000001008167819 */ /* 0x008fca00000006ff */
[----:B------:R-:W-:-:S07]  /*0f80*/  FFMA R26, R21, R22, R26 ;  /* 0x00000016151a7223 */ /* 0x000fce000000001a */
.L_x_6:
[----:B------:R-:W0:Y:S01]  /*0f90*/  LDCU.U8 UR9, c[0x0][0x3b0] ;  /* 0x00007600ff0977ac */ /* 0x000e220008000000 */
[----:B------:R-:W1:Y:S01]  /*0fa0*/  S2UR UR11, SR_CgaCtaId ;  /* 0x00000000000b79c3 */ /* 0x000e620000008800 */
[----:B------:R-:W-:Y:S01]  /*0fb0*/  ISETP.GT.U32.AND P3, PT, R15, UR4, PT ;  /* 0x000000040f007c0c */ /* 0x000fe2000bf64070 */
[----:B------:R-:W2:Y:S01]  /*0fc0*/  LDCU UR19, c[0x0][0x3b4] ;  /* 0x00007680ff1377ac */ /* 0x000ea20008000800 */
[----:B------:R-:W-:Y:S02]  /*0fd0*/  UMOV UR10, 0x400 ;  /* 0x00000400000a7882 */ /* 0x000fe40000000000 */
[----:B------:R-:W-:Y:S02]  /*0fe0*/  UIADD3 UR10, UPT, UPT, UR10, 0x100, URZ ;  /* 0x000001000a0a7890 */ /* 0x000fe4000fffe0ff */
[----:B0-----:R-:W-:Y:S01]  /*0ff0*/  UPRMT UR9, UR9, 0x8880, URZ ;  /* 0x0000888009097896 */ /* 0x001fe200080000ff */
[----:B--2---:R-:W-:-:S05]  /*1000*/  FMUL R26, R26, UR19 ;  /* 0x000000131a1a7c20 */ /* 0x004fca0008400000 */
[----:B------:R-:W-:Y:S01]  /*1010*/  ISETP.NE.AND P2, PT, RZ, UR9, PT ;  /* 0x00000009ff007c0c */ /* 0x000fe2000bf45270 */
[----:B-1----:R-:W-:-:S04]  /*1020*/  ULEA UR10, UR11, UR10, 0x18 ;  /* 0x0000000a0b0a7291 */ /* 0x002fc8000f8ec0ff */
[----:B------:R-:W0:Y:S02]  /*1030*/  LDCU UR9, c[0x0][0x3a8] ;  /* 0x00007500ff0977ac */ /* 0x000e240008000800 */
[----:B------:R-:W-:Y:S01]  /*1040*/  LEA R9, R15, UR10, 0x2 ;  /* 0x0000000a0f097c11 */ /* 0x000fe2000f8e10ff */
[----:B------:R-:W-:-:S05]  /*1050*/  IMAD.IADD R15, R18, 0x1, R15 ;  /* 0x00000001120f7824 */ /* 0x000fca00078e020f */
[----:B------:R-:W-:-:S05]  /*1060*/  @P2 FSEL R26, R26, -INF , !P3 ;  /* 0xff8000001a1a2808 */ /* 0x000fca0005800000 */
[----:B------:R1:W-:Y:S01]  /*1070*/  STS [R9], R26 ;  /* 0x0000001a09007388 */ /* 0x0003e20000000800 */
[----:B0-----:R-:W-:-:S05]  /*1080*/  IMAD.U32 R8, RZ, RZ, UR9 ;  /* 0x00000009ff087e24 */ /* 0x001fca000f8e00ff */
[----:B------:R-:W-:-:S13]  /*1090*/  ISETP.GE.AND P2, PT, R15, R8, PT ;  /* 0x000000080f00720c */ /* 0x000fda0003f46270 */
[----:B-1----:R-:W-:Y:S05]  /*10a0*/  @!P2 BRA `(.L_x_9) ;  /* 0xfffffff40030a947 */ /* 0x002fea000383ffff */
[----:B------:R-:W-:Y:S05]  /*10b0*/  BSYNC.RECONVERGENT B1 ;  /* 0x0000000000017941 */ /* 0x000fea0003800200 */
.L_x_3:
[----:B------:R-:W-:Y:S05]  /*10c0*/  BRA `(.L_x_1) ;  /* 0x0000000400007947 */ /* 0x000fea0003800000 */
.L_x_2:
[----:B------:R-:W0:Y:S01]  /*10d0*/  S2R R11, SR_TID.X ;  /* 0x00000000000b7919 */ /* 0x000e220000002100 */
[----:B------:R-:W-:Y:S01]  /*10e0*/  ISETP.NE.AND P2, PT, R0, RZ, PT ;  /* 0x000000ff0000720c */ /* 0x000fe20003f45270 */
[----:B------:R-:W-:Y:S01]  /*10f0*/  BSSY.RECONVERGENT B1, `(.L_x_10) ;  /* 0x000001a000017945 */ /* 0x000fe20003800200 */
[----:B------:R-:W-:-:S11]  /*1100*/  ISETP.GE.U32.AND P1, PT, R7, 0x3, PT ;  /* 0x000000030700780c */ /* 0x000fd60003f26070 */
[----:B------:R-:W-:Y:S05]  /*1110*/  @!P2 BRA `(.L_x_11) ;  /* 0x00000000005ca947 */ /* 0x000fea0003800000 */
[----:B------:R-:W1:Y:S01]  /*1120*/  LDCU.U8 UR9, c[0x0][0x3b0] ;  /* 0x00007600ff0977ac */ /* 0x000e620008000000 */
[----:B0-----:R-:W-:Y:S01]  /*1130*/  ISETP.GT.U32.AND P2, PT, R11, UR4, PT ;  /* 0x000000040b007c0c */ /* 0x001fe2000bf44070 */
[----:B------:R-:W-:Y:S01]  /*1140*/  IMAD.MOV.U32 R11, RZ, RZ, R17 ;  /* 0x000000ffff0b7224 */ /* 0x000fe200078e0011 */
[----:B------:R-:W-:Y:S01]  /*1150*/  ISETP.NE.AND P3, PT, R0, 0x1, PT ;  /* 0x000000010000780c */ /* 0x000fe20003f65270 */
[----:B------:R-:W0:Y:S01]  /*1160*/  LDCU UR10, c[0x0][0x3b4] ;  /* 0x00007680ff0a77ac */ /* 0x000e220008000800 */
[----:B-1----:R-:W-:Y:S01]  /*1170*/  UPRMT UR9, UR9, 0x8880, URZ ;  /* 0x0000888009097896 */ /* 0x002fe200080000ff */
[----:B0-----:R-:W-:-:S05]  /*1180*/  FMUL R12, RZ, UR10 ;  /* 0x0000000aff0c7c20 */ /* 0x001fca0008400000 */
[----:B------:R-:W-:Y:S02]  /*1190*/  FSEL R9, R12, -INF , !P2 ;  /* 0xff8000000c097808 */ /* 0x000fe40005000000 */
[----:B------:R-:W-:-:S04]  /*11a0*/  ISETP.NE.AND P2, PT, RZ, UR9, PT ;  /* 0x00000009ff007c0c */ /* 0x000fc8000bf45270 */
[----:B------:R-:W-:-:S05]  /*11b0*/  FSEL R9, R9, R12, P2 ;  /* 0x0000000c09097208 */ /* 0x000fca0001000000 */
[----:B------:R1:W-:Y:S01]  /*11c0*/  STS [R16+UR7], R9 ;  /* 0x0000000910007988 */ /* 0x0003e20008000807 */
[----:B------:R-:W-:Y:S05]  /*11d0*/  @!P3 BRA `(.L_x_11) ;  /* 0x00000000002cb947 */ /* 0x000fea0003800000 */
[----:B------:R-:W-:Y:S02]  /*11e0*/  ISETP.NE.AND P5, PT, R0, 0x2, PT ;  /* 0x000000020000780c */ /* 0x000fe40003fa5270 */
[----:B------:R-:W-:-:S04]  /*11f0*/  ISETP.GT.U32.AND P3, PT, R17, UR4, PT ;  /* 0x0000000411007c0c */ /* 0x000fc8000bf64070 */
[----:B-1----:R-:W-:-:S04]  /*1200*/  FSEL R9, R12, -INF , !P3 ;  /* 0xff8000000c097808 */ /* 0x002fc80005800000 */
[----:B------:R-:W-:-:S03]  /*1210*/  FSEL R10, R9, R12, P2 ;  /* 0x0000000c090a7208 */ /* 0x000fc60001000000 */
[----:B------:R-:W-:Y:S02]  /*1220*/  @P5 ISETP.GT.U32.AND P4, PT, R6, UR4, PT ;  /* 0x0000000406005c0c */ /* 0x000fe4000bf84070 */
[----:B------:R2:W-:Y:S02]  /*1230*/  STS [R5], R10 ;  /* 0x0000000a05007388 */ /* 0x0005e40000000800 */
[----:B------:R-:W-:-:S04]  /*1240*/  @P5 FSEL R11, R12, -INF , !P4 ;  /* 0xff8000000c0b5808 */ /* 0x000fc80006000000 */
[----:B------:R-:W-:Y:S02]  /*1250*/  @P5 FSEL R9, R11, R12, P2 ;  /* 0x0000000c0b095208 */ /* 0x000fe40001000000 */
[----:B------:R-:W-:Y:S01]  /*1260*/  MOV R11, R6 ;  /* 0x00000006000b7202 */ /* 0x000fe20000000f00 */
[----:B------:R-:W-:Y:S02]  /*1270*/  @P5 IMAD.MOV.U32 R11, RZ, RZ, R3 ;  /* 0x000000ffff0b5224 */ /* 0x000fe400078e0003 */
[----:B------:R2:W-:Y:S05]  /*1280*/  @P5 STS [R2], R9 ;  /* 0x0000000902005388 */ /* 0x0005ea0000000800 */
.L_x_11:
[----:B------:R-:W-:Y:S05]  /*1290*/  BSYNC.RECONVERGENT B1 ;  /* 0x0000000000017941 */ /* 0x000fea0003800200 */
.L_x_10:
[----:B------:R-:W-:Y:S05]  /*12a0*/  @!P1 BRA `(.L_x_1) ;  /* 0x0000000000889947 */ /* 0x000fea0003800000 */
[----:B--2---:R-:W2:Y:S01]  /*12b0*/  S2R R10, SR_CgaCtaId ;  /* 0x00000000000a7919 */ /* 0x004ea20000008800 */
[----:B------:R-:W3:Y:S01]  /*12c0*/  LDCU.U8 UR9, c[0x0][0x3b0] ;  /* 0x00007600ff0977ac */ /* 0x000ee20008000000 */
[----:B-1----:R-:W-:-:S05]  /*12d0*/  MOV R9, 0x400 ;  /* 0x0000040000097802 */ /* 0x002fca0000000f00 */
[----:B------:R-:W-:Y:S01]  /*12e0*/  VIADD R9, R9, 0x100 ;  /* 0x0000010009097836 */ /* 0x000fe20000000000 */
[----:B---3--:R-:W-:-:S06]  /*12f0*/  UPRMT UR9, UR9, 0x8880, URZ ;  /* 0x0000888009097896 */ /* 0x008fcc00080000ff */
[----:B------:R-:W-:Y:S02]  /*1300*/  ISETP.NE.AND P1, PT, RZ, UR9, PT ;  /* 0x00000009ff007c0c */ /* 0x000fe4000bf25270 */
[----:B--2---:R-:W-:-:S11]  /*1310*/  LEA R9, R10, R9, 0x18 ;  /* 0x000000090a097211 */ /* 0x004fd600078ec0ff */
.L_x_12:
[C---:B0--3--:R-:W-:Y:S02]  /*1320*/  IMAD.IADD R13, R18.reuse, 0x1, R11 ;  /* 0x00000001120d7824 */ /* 0x049fe400078e020b */
[----:B------:R-:W-:Y:S01]  /*1330*/  FMUL R25, RZ, UR24 ;  /* 0x00000018ff197c20 */ /* 0x000fe20008400000 */
[----:B------:R-:W-:Y:S02]  /*1340*/  ISETP.GT.U32.AND P2, PT, R11, UR4, PT ;  /* 0x000000040b007c0c */ /* 0x000fe4000bf44070 */
[C---:B------:R-:W-:Y:S02]  /*1350*/  IADD3 R15, PT, PT, R13.reuse, R18, RZ ;  /* 0x000000120d0f7210 */ /* 0x040fe40007ffe0ff */
[----:B------:R-:W-:Y:S01]  /*1360*/  ISETP.GT.U32.AND P3, PT, R13, UR4, PT ;  /* 0x000000040d007c0c */ /* 0x000fe2000bf64070 */
[----:B------:R-:W-:Y:S01]  /*1370*/  IMAD R13, R11, 0x4, R9 ;  /* 0x000000040b0d7824 */ /* 0x000fe200078e0209 */
[----:B------:R-:W-:Y:S01]  /*1380*/  FSEL R10, R25, -INF , !P2 ;  /* 0xff800000190a7808 */ /* 0x000fe20005000000 */
[C---:B------:R-:W-:Y:S01]  /*1390*/  IMAD.IADD R23, R15.reuse, 0x1, R18 ;  /* 0x000000010f177824 */ /* 0x040fe200078e0212 */
[----:B------:R-:W-:Y:S01]  /*13a0*/  ISETP.GT.U32.AND P2, PT, R15, UR4, PT ;  /* 0x000000040f007c0c */ /* 0x000fe2000bf44070 */
[----:B------:R-:W-:Y:S01]  /*13b0*/  IMAD R15, R18, 0x4, R13 ;  /* 0x00000004120f7824 */ /* 0x000fe200078e020d */
[----:B------:R-:W-:-:S02]  /*13c0*/  FSEL R11, R25, -INF , !P3 ;  /* 0xff800000190b7808 */ /* 0x000fc40005800000 */
[----:B------:R-:W-:Y:S02]  /*13d0*/  ISETP.GT.U32.AND P4, PT, R23, UR4, PT ;  /* 0x0000000417007c0c */ /* 0x000fe4000bf84070 */
[C---:B------:R-:W-:Y:S02]  /*13e0*/  FSEL R14, R25.reuse, -INF , !P2 ;  /* 0xff800000190e7808 */ /* 0x040fe40005000000 */
[----:B------:R-:W-:Y:S02]  /*13f0*/  FSEL R22, R25, -INF , !P4 ;  /* 0xff80000019167808 */ /* 0x000fe40006000000 */
[----:B------:R-:W-:Y:S02]  /*1400*/  LEA R21, R18, R15, 0x2 ;  /* 0x0000000f12157211 */ /* 0x000fe400078e10ff */
[-C--:B------:R-:W-:Y:S02]  /*1410*/  FSEL R10, R10, R25.reuse, P1 ;  /* 0x000000190a0a7208 */ /* 0x080fe40000800000 */
[-C--:B------:R-:W-:Y:S01]  /*1420*/  FSEL R12, R11, R25.reuse, P1 ;  /* 0x000000190b0c7208 */ /* 0x080fe20000800000 */
[----:B------:R-:W-:Y:S01]  /*1430*/  IMAD.IADD R11, R23, 0x1, R18 ;  /* 0x00000001170b7824 */ /* 0x000fe200078e0212 */
[-C--:B------:R-:W-:Y:S01]  /*1440*/  FSEL R14, R14, R25.reuse, P1 ;  /* 0x000000190e0e7208 */ /* 0x080fe20000800000 */
[----:B------:R3:W-:Y:S01]  /*1450*/  STS [R13], R10 ;  /* 0x0000000a0d007388 */ /* 0x0007e20000000800 */
[----:B------:R-:W-:Y:S01]  /*1460*/  FSEL R22, R22, R25, P1 ;  /* 0x0000001916167208 */ /* 0x000fe20000800000 */
[----:B------:R-:W-:Y:S01]  /*1470*/  IMAD R25, R18, 0x4, R21 ;  /* 0x0000000412197824 */ /* 0x000fe200078e0215 */
[----:B------:R-:W-:Y:S01]  /*1480*/  ISETP.GE.AND P2, PT, R11, R8, PT ;  /* 0x000000080b00720c */ /* 0x000fe20003f46270 */
[----:B------:R3:W-:Y:S04]  /*1490*/  STS [R15], R12 ;  /* 0x0000000c0f007388 */ /* 0x0007e80000000800 */
[----:B------:R3:W-:Y:S04]  /*14a0*/  STS [R21], R14 ;  /* 0x0000000e15007388 */ /* 0x0007e80000000800 */
[----:B------:R3:W-:Y:S04]  /*14b0*/  STS [R25], R22 ;  /* 0x0000001619007388 */ /* 0x0007e80000000800 */
[----:B------:R-:W-:Y:S05]  /*14c0*/  @!P2 BRA `(.L_x_12) ;  /* 0xfffffffc0094a947 */ /* 0x000fea000383ffff */
.L_x_1:
[----:B------:R-:W-:Y:S05]  /*14d0*/  BSYNC.RECONVERGENT B0 ;  /* 0x0000000000007941 */ /* 0x000fea0003800200 */
.L_x_0:
[----:B------:R-:W-:Y:S01]  /*14e0*/  BAR.SYNC.DEFER_BLOCKING 0x0 ;  /* 0x0000000000007b1d */ /* 0x000fe20000010000 */
[----:B--23--:R-:W-:-:S05]  /*14f0*/  IMAD.MOV.U32 R10, RZ, RZ, -0x800000 ;  /* 0xff800000ff0a7424 */ /* 0x00cfca00078e00ff */
[----:B------:R-:W-:Y:S04]  /*1500*/  BSSY.RECONVERGENT B0, `(.L_x_13) ;  /* 0x0000027000007945 */ /* 0x000fe80003800200 */
[----:B------:R-:W-:Y:S05]  /*1510*/  @P0 BRA `(.L_x_14) ;  /* 0x0000000000940947 */ /* 0x000fea0003800000 */
[----:B-1----:R-:W1:Y:S01]  /*1520*/  S2R R9, SR_TID.X ;  /* 0x0000000000097919 */ /* 0x002e620000002100 */
[----:B------:R-:W-:Y:S01]  /*1530*/  ISETP.NE.AND P1, PT, R0, RZ, PT ;  /* 0x000000ff0000720c */ /* 0x000fe20003f25270 */
[----:B------:R-:W-:Y:S01]  /*1540*/  BSSY.RECONVERGENT B1, `(.L_x_15) ;  /* 0x0000010000017945 */ /* 0x000fe20003800200 */
[----:B------:R-:W-:Y:S02]  /*1550*/  ISETP.GE.U32.AND P2, PT, R7, 0x3, PT ;  /* 0x000000030700780c */ /* 0x000fe40003f46070 */
[----:B------:R-:W-:-:S09]  /*1560*/  MOV R10, 0xff800000 ;  /* 0xff800000000a7802 */ /* 0x000fd20000000f00 */
[----:B------:R-:W-:Y:S05]  /*1570*/  @!P1 BRA `(.L_x_16) ;  /* 0x0000000000309947 */ /* 0x000fea0003800000 */
[----:B------:R-:W2:Y:S01]  /*1580*/  LDS R10, [R16+UR7] ;  /* 0x00000007100a7984 */ /* 0x000ea20008000800 */
[----:B------:R-:W-:Y:S01]  /*1590*/  ISETP.NE.AND P1, PT, R0, 0x1, PT ;  /* 0x000000010000780c */ /* 0x000fe20003f25270 */
[----:B-1----:R-:W-:Y:S01]  /*15a0*/  IMAD.MOV.U32 R9, RZ, RZ, R17 ;  /* 0x000000ffff097224 */ /* 0x002fe200078e0011 */
[----:B--2---:R-:W-:-:S11]  /*15b0*/  FMNMX R10, R10, -INF , !PT ;  /* 0xff8000000a0a7809 */ /* 0x004fd60007800000 */
[----:B------:R-:W-:Y:S05]  /*15c0*/  @!P1 BRA `(.L_x_16) ;  /* 0x00000000001c9947 */ /* 0x000fea0003800000 */
[----:B------:R-:W-:Y:S01]  /*15d0*/  ISETP.NE.AND P1, PT, R0, 0x2, PT ;  /* 0x000000020000780c */ /* 0x000fe20003f25270 */
[----:B0-----:R-:W0:Y:S01]  /*15e0*/  LDS R11, [R5] ;  /* 0x00000000050b7984 */ /* 0x001e220000000800 */
[----:B------:R-:W-:-:S11]  /*15f0*/  IMAD.MOV.U32 R9, RZ, RZ, R6 ;  /* 0x000000ffff097224 */ /* 0x000fd600078e0006 */
[----:B------:R-:W1:Y:S01]  /*1600*/  @P1 LDS R13, [R2] ;  /* 0x00000000020d1984 */ /* 0x000e620000000800 */
[----:B------:R-:W-:Y:S01]  /*1610*/  @P1 IMAD.MOV.U32 R9, RZ, RZ, R3 ;  /* 0x000000ffff091224 */ /* 0x000fe200078e0003 */
[----:B0-----:R-:W-:-:S04]  /*1620*/  FMNMX R10, R10, R11, !PT ;  /* 0x0000000b0a0a7209 */ /* 0x001fc80007800000 */
[----:B-1----:R-:W-:-:S07]  /*1630*/  @P1 FMNMX R10, R10, R13, !PT ;  /* 0x0000000d0a0a1209 */ /* 0x002fce0007800000 */
.L_x_16:
[----:B------:R-:W-:Y:S05]  /*1640*/  BSYNC.RECONVERGENT B1 ;  /* 0x0000000000017941 */ /* 0x000fea0003800200 */
.L_x_15:
[----:B------:R-:W-:Y:S05]  /*1650*/  @!P2 BRA `(.L_x_14) ;  /* 0x000000000044a947 */ /* 0x000fea0003800000 */
[----:B------:R-:W2:Y:S01]  /*1660*/  S2R R12, SR_CgaCtaId ;  /* 0x00000000000c7919 */ /* 0x000ea20000008800 */
[----:B0-----:R-:W-:-:S04]  /*1670*/  MOV R11, 0x400 ;  /* 0x00000400000b7802 */ /* 0x001fc80000000f00 */
[----:B------:R-:W-:-:S04]  /*1680*/  IADD3 R11, PT, PT, R11, 0x100, RZ ;  /* 0x000001000b0b7810 */ /* 0x000fc80007ffe0ff */
[----:B--2---:R-:W-:-:S07]  /*1690*/  LEA R14, R12, R11, 0x18 ;  /* 0x0000000b0c0e7211 */ /* 0x004fce00078ec0ff */
.L_x_17:
[----:B-1----:R-:W-:Y:S02]  /*16a0*/  IMAD R11, R9, 0x4, R14 ;  /* 0x00000004090b7824 */ /* 0x002fe400078e020e */
[C---:B------:R-:W-:Y:S02]  /*16b0*/  IMAD R9, R18.reuse, 0x4, R9 ;  /* 0x0000000412097824 */ /* 0x040fe400078e0209 */
[C---:B------:R-:W-:Y:S02]  /*16c0*/  IMAD R13, R18.reuse, 0x4, R11 ;  /* 0x00000004120d7824 */ /* 0x040fe400078e020b */
[----:B------:R-:W-:Y:S01]  /*16d0*/  LDS R11, [R11] ;  /* 0x000000000b0b7984 */ /* 0x000fe20000000800 */
[----:B------:R-:W-:Y:S01]  /*16e0*/  ISETP.GE.AND P1, PT, R9, R8, PT ;  /* 0x000000080900720c */ /* 0x000fe20003f26270 */
[C---:B------:R-:W-:Y:S02]  /*16f0*/  IMAD R15, R18.reuse, 0x4, R13 ;  /* 0x00000004120f7824 */ /* 0x040fe400078e020d */
[----:B------:R-:W0:Y:S03]  /*1700*/  LDS R13, [R13] ;  /* 0x000000000d0d7984 */ /* 0x000e260000000800 */
[----:B------:R-:W-:-:S02]  /*1710*/  LEA R12, R18, R15, 0x2 ;  /* 0x0000000f120c7211 */ /* 0x000fc400078e10ff */
[----:B------:R-:W-:Y:S04]  /*1720*/  LDS R15, [R15] ;  /* 0x000000000f0f7984 */ /* 0x000fe80000000800 */
[----:B------:R-:W1:Y:S01]  /*1730*/  LDS R12, [R12] ;  /* 0x000000000c0c7984 */ /* 0x000e620000000800 */
[----:B0-----:R-:W-:-:S04]  /*1740*/  FMNMX3 R10, R10, R11, R13, !PT ;  /* 0x0000000b0a0a7276 */ /* 0x001fc8000780000d */
[----:B-1----:R-:W-:Y:S01]  /*1750*/  FMNMX3 R10, R10, R15, R12, !PT ;  /* 0x0000000f0a0a7276 */ /* 0x002fe2000780000c */
[----:B------:R-:W-:Y:S06]  /*1760*/  @!P1 BRA `(.L_x_17) ;  /* 0xfffffffc00cc9947 */ /* 0x000fec000383ffff */
.L_x_14:
[----:B------:R-:W-:Y:S05]  /*1770*/  BSYNC.RECONVERGENT B0 ;  /* 0x0000000000007941 */ /* 0x000fea0003800200 */
.L_x_13:
[----:B-1----:R-:W0:Y:S01]  /*1780*/  SHFL.BFLY PT, R9, R10, 0x10, 0x1f ;  /* 0x0e001f000a097f89 */ /* 0x002e2200000e0000 */
[----:B------:R-:W1:Y:S01]  /*1790*/  S2UR UR21, SR_CgaCtaId ;  /* 0x00000000001579c3 */ /* 0x000e620000008800 */
[----:B------:R-:W-:Y:S01]  /*17a0*/  UMOV UR20, 0x400 ;  /* 0x0000040000147882 */ /* 0x000fe20000000000 */
[----:B------:R-:W2:Y:S01]  /*17b0*/  S2R R23, SR_TID.X ;  /* 0x0000000000177919 */ /* 0x000ea20000002100 */
[----:B0-----:R-:W-:Y:S01]  /*17c0*/  FMNMX R11, R9, R10, !PT ;  /* 0x0000000a090b7209 */ /* 0x001fe20007800000 */
[----:B-1----:R-:W-:-:S04]  /*17d0*/  ULEA UR9, UR21, UR20, 0x18 ;  /* 0x0000001415097291 */ /* 0x002fc8000f8ec0ff */
[----:B------:R-:W0:Y:S01]  /*17e0*/  SHFL.BFLY PT, R12, R11, 0x8, 0x1f ;  /* 0x0d001f000b0c7f89 */ /* 0x000e2200000e0000 */
[----:B--2---:R-:W-:Y:S02]  /*17f0*/  ISETP.GT.U32.AND P2, PT, R23, 0x1f, PT ;  /* 0x0000001f1700780c */ /* 0x004fe40003f44070 */
[----:B------:R-:W-:-:S04]  /*1800*/  SHF.R.U32.HI R10, RZ, 0x3, R23 ;  /* 0x00000003ff0a7819 */ /* 0x000fc80000011617 */
[----:B------:R-:W-:Y:S02]  /*1810*/  LOP3.LUT R10, R10, 0x7c, RZ, 0xc0, !PT ;  /* 0x0000007c0a0a7812 */ /* 0x000fe400078ec0ff */
[----:B0-----:R-:W-:-:S05]  /*1820*/  FMNMX R12, R11, R12, !PT ;  /* 0x0000000c0b0c7209 */ /* 0x001fca0007800000 */
[----:B------:R-:W0:Y:S02]  /*1830*/  SHFL.BFLY PT, R9, R12, 0x4, 0x1f ;  /* 0x0c801f000c097f89 */ /* 0x000e2400000e0000 */
[----:B0-----:R-:W-:Y:S02]  /*1840*/  FMNMX R13, R12, R9, !PT ;  /* 0x000000090c0d7209 */ /* 0x001fe40007800000 */
[----:B------:R-:W-:-:S03]  /*1850*/  LOP3.LUT R9, R23, 0x1f, RZ, 0xc0, !PT ;  /* 0x0000001f17097812 */ /* 0x000fc600078ec0ff */
[----:B------:R-:W0:Y:S01]  /*1860*/  SHFL.BFLY PT, R14, R13, 0x2, 0x1f ;  /* 0x0c401f000d0e7f89 */ /* 0x000e2200000e0000 */
[----:B------:R-:W-:Y:S02]  /*1870*/  ISETP.NE.AND P1, PT, R9, RZ, PT ;  /* 0x000000ff0900720c */ /* 0x000fe40003f25270 */
[----:B0-----:R-:W-:-:S05]  /*1880*/  FMNMX R14, R13, R14, !PT ;  /* 0x0000000e0d0e7209 */ /* 0x001fca0007800000 */
[----:B------:R-:W0:Y:S02]  /*1890*/  SHFL.BFLY PT, R15, R14, 0x1, 0x1f ;  /* 0x0c201f000e0f7f89 */ /* 0x000e2400000e0000 */
[----:B0-----:R-:W-:-:S05]  /*18a0*/  FMNMX R15, R14, R15, !PT ;  /* 0x0000000f0e0f7209 */ /* 0x001fca0007800000 */
[----:B------:R0:W-:Y:S01]  /*18b0*/  @!P1 STS [R10+UR9], R15 ;  /* 0x0000000f0a009988 */ /* 0x0001e20008000809 */
[----:B------:R-:W-:Y:S06]  /*18c0*/  BAR.SYNC.DEFER_BLOCKING 0x0 ;  /* 0x0000000000007b1d */ /* 0x000fec0000010000 */
[----:B------:R-:W-:Y:S05]  /*18d0*/  @P2 BRA `(.L_x_18) ;  /* 0x00000000004c2947 */ /* 0x000fea0003800000 */
[----:B0-----:R-:W-:Y:S01]  /*18e0*/  VIADD R10, R18, 0x1f ;  /* 0x0000001f120a7836 */ /* 0x001fe20000000000 */
[----:B------:R-:W-:Y:S01]  /*18f0*/  UMOV UR10, 0xffffffff ;  /* 0xffffffff000a7882 */ /* 0x000fe20000000000 */
[----:B------:R-:W-:-:S03]  /*1900*/  IMAD.SHL.U32 R11, R23, 0x4, RZ ;  /* 0x00000004170b7824 */ /* 0x000fc600078e00ff */
[----:B------:R-:W-:Y:S02]  /*1910*/  SHF.R.U32.HI R10, RZ, 0x5, R10 ;  /* 0x00000005ff0a7819 */ /* 0x000fe4000001160a */
[----:B------:R-:W-:Y:S02]  /*1920*/  LOP3.LUT R11, R11, 0x7c, RZ, 0xc0, !PT ;  /* 0x0000007c0b0b7812 */ /* 0x000fe400078ec0ff */
[----:B------:R-:W-:Y:S02]  /*1930*/  ISETP.GE.U32.AND P3, PT, R9, R10, PT ;  /* 0x0000000a0900720c */ /* 0x000fe40003f66070 */
[----:B------:R-:W-:-:S11]  /*1940*/  MOV R10, 0xff800000 ;  /* 0xff800000000a7802 */ /* 0x000fd60000000f00 */
[----:B------:R0:W1:Y:S01]  /*1950*/  @!P3 LDS R10, [R11+UR9] ;  /* 0x000000090b0ab984 */ /* 0x0000620008000800 */
[----:B------:R-:W-:Y:S05]  /*1960*/  BRA.DIV UR10, `(.L_x_19) ;  /* 0x000000220a1c7947 */ /* 0x000fea000b800000 */
[----:B01----:R-:W0:Y:S02]  /*1970*/  SHFL.BFLY PT, R11, R10, 0x10, 0x1f ;  /* 0x0e001f000a0b7f89 */ /* 0x003e2400000e0000 */
[----:B0-----:R-:W-:-:S05]  /*1980*/  FMNMX R11, R11, R10, !PT ;  /* 0x0000000a0b0b7209 */ /* 0x001fca0007800000 */
[----:B------:R-:W0:Y:S02]  /*1990*/  SHFL.BFLY PT, R12, R11, 0x8, 0x1f ;  /* 0x0d001f000b0c7f89 */ /* 0x000e2400000e0000 */
[----:B0-----:R-:W-:-:S05]  /*19a0*/  FMNMX R12, R11, R12, !PT ;  /* 0x0000000c0b0c7209 */ /* 0x001fca0007800000 */
[----:B------:R-:W0:Y:S02]  /*19b0*/  SHFL.BFLY PT, R13, R12, 0x4, 0x1f ;  /* 0x0c801f000c0d7f89 */ /* 0x000e2400000e0000 */
[----:B0-----:R-:W-:-:S05]  /*19c0*/  FMNMX R13, R12, R13, !PT ;  /* 0x0000000d0c0d7209 */ /* 0x001fca0007800000 */
[----:B------:R-:W0:Y:S02]  /*19d0*/  SHFL.BFLY PT, R14, R13, 0x2, 0x1f ;  /* 0x0c401f000d0e7f89 */ /* 0x000e2400000e0000 */
[----:B0-----:R-:W-:-:S05]  /*19e0*/  FMNMX R14, R13, R14, !PT ;  /* 0x0000000e0d0e7209 */ /* 0x001fca0007800000 */
[----:B------:R0:W1:Y:S02]  /*19f0*/  SHFL.BFLY PT, R19, R14, 0x1, 0x1f ;  /* 0x0c201f000e137f89 */ /* 0x00006400000e0000 */
.L_x_60:
[----:B-1----:R-:W-:-:S07]  /*1a00*/  FMNMX R19, R14, R19, !PT ;  /* 0x000000130e137209 */ /* 0x002fce0007800000 */
.L_x_18:
[----:B------:R-:W-:Y:S05]  /*1a10*/  WARPSYNC.ALL ;  /* 0x0000000000007948 */ /* 0x000fea0003800000 */
[----:B------:R-:W-:Y:S01]  /*1a20*/  ISETP.NE.AND P3, PT, R23, RZ, PT ;  /* 0x000000ff1700720c */ /* 0x000fe20003f65270 */
[----:B------:R-:W1:Y:S08]  /*1a30*/  S2UR UR10, SR_CgaCtaId ;  /* 0x00000000000a79c3 */ /* 0x000e700000008800 */
[----:B------:R-:W-:Y:S01]  /*1a40*/  BAR.SYNC.DEFER_BLOCKING 0x0 ;  /* 0x0000000000007b1d */ /* 0x000fe20000010000 */
[----:B------:R-:W-:-:S05]  /*1a50*/  IMAD.MOV.U32 R12, RZ, RZ, RZ ;  /* 0x000000ffff0c7224 */ /* 0x000fca00078e00ff */
[----:B------:R-:W-:Y:S01]  /*1a60*/  UMOV UR9, 0x400 ;  /* 0x0000040000097882 */ /* 0x000fe20000000000 */
[----:B------:R-:W-:Y:S01]  /*1a70*/  BSSY.RECONVERGENT B0, `(.L_x_20) ;  /* 0x0000077000007945 */ /* 0x000fe20003800200 */
[----:B-1----:R-:W-:-:S09]  /*1a80*/  ULEA UR11, UR10, UR9, 0x18 ;  /* 0x000000090a0b7291 */ /* 0x002fd2000f8ec0ff */
[----:B------:R1:W-:Y:S01]  /*1a90*/  @!P3 STS [UR11], R19 ;  /* 0x00000013ff00b988 */ /* 0x0003e2000800080b */
[----:B------:R-:W-:Y:S06]  /*1aa0*/  BAR.SYNC.DEFER_BLOCKING 0x0 ;  /* 0x0000000000007b1d */ /* 0x000fec0000010000 */
[----:B------:R-:W2:Y:S01]  /*1ab0*/  LDS R19, [UR11] ;  /* 0x0000000bff137984 */ /* 0x000ea20008000800 */
[----:B------:R-:W-:Y:S05]  /*1ac0*/  @P0 BRA `(.L_x_21) ;  /* 0x0000000400c40947 */ /* 0x000fea0003800000 */
[----:B------:R-:W-:Y:S01]  /*1ad0*/  ISETP.NE.AND P0, PT, R0, RZ, PT ;  /* 0x000000ff0000720c */ /* 0x000fe20003f05270 */
[----:B------:R-:W-:Y:S01]  /*1ae0*/  BSSY.RECONVERGENT B1, `(.L_x_22) ;  /* 0x0000031000017945 */ /* 0x000fe20003800200 */
[----:B------:R-:W-:Y:S02]  /*1af0*/  IMAD.MOV.U32 R12, RZ, RZ, RZ ;  /* 0x000000ffff0c7224 */ /* 0x000fe400078e00ff */
[----:B------:R-:W-:-:S09]  /*1b00*/  IMAD.MOV.U32 R11, RZ, RZ, R23 ;  /* 0x000000ffff0b7224 */ /* 0x000fd200078e0017 */
[----:B------:R-:W-:Y:S05]  /*1b10*/  @!P0 BRA `(.L_x_23) ;  /* 0x0000000000b48947 */ /* 0x000fea0003800000 */
[----:B------:R-:W2:Y:S01]  /*1b20*/  LDS R12, [R16+UR7] ;  /* 0x00000007100c7984 */ /* 0x000ea20008000800 */
[----:B0-----:R-:W-:Y:S02]  /*1b30*/  HFMA2 R10, -RZ, RZ, 0.96630859375, -0.0022525787353515625 ;  /* 0x3bbb989dff0a7431 */ /* 0x001fe400000001ff */
[----:B------:R-:W-:Y:S01]  /*1b40*/  IMAD.MOV.U32 R13, RZ, RZ, 0x437c0000 ;  /* 0x437c0000ff0d7424 */ /* 0x000fe200078e00ff */
[----:B------:R-:W-:Y:S01]  /*1b50*/  ISETP.NE.AND P0, PT, R0, 0x1, PT ;  /* 0x000000010000780c */ /* 0x000fe20003f05270 */
[----:B--2---:R-:W-:-:S04]  /*1b60*/  FADD R11, -R19, R12 ;  /* 0x0000000c130b7221 */ /* 0x004fc80000000100 */
[----:B------:R-:W-:-:S04]  /*1b70*/  FFMA.SAT R12, R11, R10, 0.5 ;  /* 0x3f0000000b0c7423 */ /* 0x000fc8000000200a */
[----:B------:R-:W-:-:S04]  /*1b80*/  FFMA.RM R12, R12, R13, 12582913 ;  /* 0x4b4000010c0c7423 */ /* 0x000fc8000000400d */
[C---:B------:R-:W-:Y:S01]  /*1b90*/  FADD R14, R12.reuse, -12583039 ;  /* 0xcb40007f0c0e7421 */ /* 0x040fe20000000000 */
[----:B------:R-:W-:-:S03]  /*1ba0*/  IMAD.SHL.U32 R12, R12, 0x800000, RZ ;  /* 0x008000000c0c7824 */ /* 0x000fc600078e00ff */
[----:B------:R-:W-:-:S04]  /*1bb0*/  FFMA R14, R11, 1.4426950216293334961, -R14 ;  /* 0x3fb8aa3b0b0e7823 */ /* 0x000fc8000000080e */
[----:B------:R-:W-:-:S04]  /*1bc0*/  FFMA R14, R11, 1.925963033500011079e-08, R14 ;  /* 0x32a570600b0e7823 */ /* 0x000fc8000000000e */
[----:B------:R-:W0:Y:S02]  /*1bd0*/  MUFU.EX2 R11, R14 ;  /* 0x0000000e000b7308 */ /* 0x000e240000000800 */
[----:B0-----:R-:W-:Y:S01]  /*1be0*/  FMUL R15, R12, R11 ;  /* 0x0000000b0c0f7220 */ /* 0x001fe20000400000 */
[----:B------:R-:W-:-:S03]  /*1bf0*/  IMAD.MOV.U32 R11, RZ, RZ, R17 ;  /* 0x000000ffff0b7224 */ /* 0x000fc600078e0011 */
[----:B------:R-:W-:Y:S01]  /*1c00*/  FADD R12, RZ, R15 ;  /* 0x0000000fff0c7221 */ /* 0x000fe20000000000 */
[----:B------:R3:W-:Y:S01]  /*1c10*/  STS [R16+UR7], R15 ;  /* 0x0000000f10007988 */ /* 0x0007e20008000807 */
[----:B------:R-:W-:Y:S05]  /*1c20*/  @!P0 BRA `(.L_x_23) ;  /* 0x0000000000708947 */ /* 0x000fea0003800000 */
[----:B------:R-:W0:Y:S01]  /*1c30*/  LDS R14, [R5] ;  /* 0x00000000050e7984 */ /* 0x000e220000000800 */
[----:B------:R-:W-:Y:S01]  /*1c40*/  ISETP.NE.AND P0, PT, R0, 0x2, PT ;  /* 0x000000020000780c */ /* 0x000fe20003f05270 */
[----:B0-----:R-:W-:-:S04]  /*1c50*/  FADD R11, -R19, R14 ;  /* 0x0000000e130b7221 */ /* 0x001fc80000000100 */
[----:B------:R-:W-:-:S04]  /*1c60*/  FFMA.SAT R14, R11, R10, 0.5 ;  /* 0x3f0000000b0e7423 */ /* 0x000fc8000000200a */
[----:B------:R-:W-:-:S04]  /*1c70*/  FFMA.RM R14, R14, R13, 12582913 ;  /* 0x4b4000010e0e7423 */ /* 0x000fc8000000400d */
[C---:B------:R-:W-:Y:S01]  /*1c80*/  FADD R22, R14.reuse, -12583039 ;  /* 0xcb40007f0e167421 */ /* 0x040fe20000000000 */
[----:B------:R-:W-:-:S03]  /*1c90*/  SHF.L.U32 R14, R14, 0x17, RZ ;  /* 0x000000170e0e7819 */ /* 0x000fc600000006ff */
[----:B------:R-:W-:-:S04]  /*1ca0*/  FFMA R22, R11, 1.4426950216293334961, -R22 ;  /* 0x3fb8aa3b0b167823 */ /* 0x000fc80000000816 */
[----:B------:R-:W-:-:S04]  /*1cb0*/  FFMA R22, R11, 1.925963033500011079e-08, R22 ;  /* 0x32a570600b167823 */ /* 0x000fc80000000016 */
[----:B------:R-:W0:Y:S02]  /*1cc0*/  MUFU.EX2 R11, R22 ;  /* 0x00000016000b7308 */ /* 0x000e240000000800 */
[----:B0-----:R-:W-:Y:S01]  /*1cd0*/  FMUL R14, R14, R11 ;  /* 0x0000000b0e0e7220 */ /* 0x001fe20000400000 */
[----:B------:R-:W-:-:S03]  /*1ce0*/  IMAD.MOV.U32 R11, RZ, RZ, R6 ;  /* 0x000000ffff0b7224 */ /* 0x000fc600078e0006 */
[----:B------:R-:W-:Y:S01]  /*1cf0*/  FADD R12, R12, R14 ;  /* 0x0000000e0c0c7221 */ /* 0x000fe20000000000 */
[----:B------:R4:W-:Y:S01]  /*1d00*/  STS [R5], R14 ;  /* 0x0000000e05007388 */ /* 0x0009e20000000800 */
[----:B------:R-:W-:Y:S05]  /*1d10*/  @!P0 BRA `(.L_x_23) ;  /* 0x0000000000348947 */ /* 0x000fea0003800000 */
[----:B----4-:R-:W0:Y:S02]  /*1d20*/  LDS R14, [R2] ;  /* 0x00000000020e7984 */ /* 0x010e240000000800 */
[----:B0-----:R-:W-:-:S04]  /*1d30*/  FADD R11, -R19, R14 ;  /* 0x0000000e130b7221 */ /* 0x001fc80000000100 */
        /* <DEDUP_REMOVED lines=9> */
[----:B------:R-:W-:Y:S01]  /*1dd0*/  FADD R12, R12, R13 ;  /* 0x0000000d0c0c7221 */ /* 0x000fe20000000000 */
[----:B------:R0:W-:Y:S06]  /*1de0*/  STS [R2], R13 ;  /* 0x0000000d02007388 */ /* 0x0001ec0000000800 */
.L_x_23:
[----:B------:R-:W-:Y:S05]  /*1df0*/  BSYNC.RECONVERGENT B1 ;  /* 0x0000000000017941 */ /* 0x000fea0003800200 */
.L_x_22:
[----:B------:R-:W-:-:S13]  /*1e00*/  ISETP.GE.U32.AND P0, PT, R7, 0x3, PT ;  /* 0x000000030700780c */ /* 0x000fda0003f06070 */
[----:B------:R-:W-:Y:S05]  /*1e10*/  @!P0 BRA `(.L_x_21) ;  /* 0x0000000000f08947 */ /* 0x000fea0003800000 */
[----:B------:R-:W-:Y:S01]  /*1e20*/  UIADD3 UR19, UPT, UPT, UR9, 0x100, URZ ;  /* 0x0000010009137890 */ /* 0x000fe2000fffe0ff */
[----:B0---4-:R-:W-:-:S05]  /*1e30*/  MOV R14, UR10 ;  /* 0x0000000a000e7c02 */ /* 0x011fca0008000f00 */
[----:B------:R-:W-:-:S07]  /*1e40*/  LEA R14, R14, UR19, 0x18 ;  /* 0x000000130e0e7c11 */ /* 0x000fce000f8ec0ff */
.L_x_24:
[----:B---3--:R-:W-:Y:S02]  /*1e50*/  IMAD R15, R11, 0x4, R14 ;  /* 0x000000040b0f7824 */ /* 0x008fe400078e020e */
[----:B0-----:R-:W-:Y:S02]  /*1e60*/  IMAD.MOV.U32 R10, RZ, RZ, 0x3bbb989d ;  /* 0x3bbb989dff0a7424 */ /* 0x001fe400078e00ff */
[----:B------:R-:W-:Y:S01]  /*1e70*/  IMAD.MOV.U32 R13, RZ, RZ, 0x437c0000 ;  /* 0x437c0000ff0d7424 */ /* 0x000fe200078e00ff */
[----:B------:R-:W2:Y:S01]  /*1e80*/  LDS R22, [R15] ;  /* 0x000000000f167984 */ /* 0x000ea20000000800 */
[C---:B------:R-:W-:Y:S02]  /*1e90*/  IMAD R25, R18.reuse, 0x4, R15 ;  /* 0x0000000412197824 */ /* 0x040fe400078e020f */
[----:B------:R-:W-:-:S05]  /*1ea0*/  IMAD R11, R18, 0x4, R11 ;  /* 0x00000004120b7824 */ /* 0x000fca00078e020b */
[----:B------:R-:W-:Y:S01]  /*1eb0*/  ISETP.GE.AND P0, PT, R11, R8, PT ;  /* 0x000000080b00720c */ /* 0x000fe20003f06270 */
[----:B--2---:R-:W-:-:S04]  /*1ec0*/  FADD R21, -R19, R22 ;  /* 0x0000001613157221 */ /* 0x004fc80000000100 */
[----:B------:R-:W-:-:S04]  /*1ed0*/  FFMA.SAT R22, R21, R10, 0.5 ;  /* 0x3f00000015167423 */ /* 0x000fc8000000200a */
[----:B------:R-:W-:-:S04]  /*1ee0*/  FFMA.RM R22, R22, R13, 12582913 ;  /* 0x4b40000116167423 */ /* 0x000fc8000000400d */
[----:B------:R-:W-:-:S04]  /*1ef0*/  FADD R24, R22, -12583039 ;  /* 0xcb40007f16187421 */ /* 0x000fc80000000000 */
[----:B------:R-:W-:-:S04]  /*1f00*/  FFMA R24, R21, 1.4426950216293334961, -R24 ;  /* 0x3fb8aa3b15187823 */ /* 0x000fc80000000818 */
[----:B------:R-:W-:Y:S01]  /*1f10*/  FFMA R24, R21, 1.925963033500011079e-08, R24 ;  /* 0x32a5706015187823 */ /* 0x000fe20000000018 */
[----:B------:R-:W-:-:S05]  /*1f20*/  SHF.L.U32 R21, R22, 0x17, RZ ;  /* 0x0000001716157819 */ /* 0x000fca00000006ff */
[----:B------:R-:W0:Y:S02]  /*1f30*/  MUFU.EX2 R24, R24 ;  /* 0x0000001800187308 */ /* 0x000e240000000800 */
[----:B0-----:R-:W-:-:S05]  /*1f40*/  FMUL R21, R21, R24 ;  /* 0x0000001815157220 */ /* 0x001fca0000400000 */
[----:B------:R0:W-:Y:S04]  /*1f50*/  STS [R15], R21 ;  /* 0x000000150f007388 */ /* 0x0001e80000000800 */
[----:B------:R-:W2:Y:S01]  /*1f60*/  LDS R22, [R25] ;  /* 0x0000000019167984 */ /* 0x000ea20000000800 */
[----:B0-----:R-:W-:Y:S02]  /*1f70*/  IMAD R15, R18, 0x4, R25 ;  /* 0x00000004120f7824 */ /* 0x001fe400078e0219 */
[----:B------:R-:W-:Y:S01]  /*1f80*/  FADD R21, R21, R12 ;  /* 0x0000000c15157221 */ /* 0x000fe20000000000 */
        /* <DEDUP_REMOVED lines=8> */
[----:B0-----:R-:W-:-:S04]  /*2010*/  FMUL R22, R22, R27 ;  /* 0x0000001b16167220 */ /* 0x001fc80000400000 */
[----:B------:R-:W-:Y:S01]  /*2020*/  FADD R21, R21, R22 ;  /* 0x0000001615157221 */ /* 0x000fe20000000000 */
[----:B------:R0:W-:Y:S04]  /*2030*/  STS [R25], R22 ;  /* 0x0000001619007388 */ /* 0x0001e80000000800 */
[----:B------:R-:W2:Y:S01]  /*2040*/  LDS R24, [R15] ;  /* 0x000000000f187984 */ /* 0x000ea20000000800 */
[----:B0-----:R-:W-:Y:S02]  /*2050*/  IMAD R25, R18, 0x4, R15 ;  /* 0x0000000412197824 */ /* 0x001fe400078e020f */
[----:B--2---:R-:W-:-:S04]  /*2060*/  FADD R27, -R19, R24 ;  /* 0x00000018131b7221 */ /* 0x004fc80000000100 */
[----:B------:R-:W-:-:S04]  /*2070*/  FFMA.SAT R24, R27, R10, 0.5 ;  /* 0x3f0000001b187423 */ /* 0x000fc8000000200a */
[----:B------:R-:W-:-:S04]  /*2080*/  FFMA.RM R24, R24, R13, 12582913 ;  /* 0x4b40000118187423 */ /* 0x000fc8000000400d */
[C---:B------:R-:W-:Y:S01]  /*2090*/  FADD R28, R24.reuse, -12583039 ;  /* 0xcb40007f181c7421 */ /* 0x040fe20000000000 */
[----:B------:R-:W-:-:S03]  /*20a0*/  SHF.L.U32 R24, R24, 0x17, RZ ;  /* 0x0000001718187819 */ /* 0x000fc600000006ff */
[----:B------:R-:W-:-:S04]  /*20b0*/  FFMA R28, R27, 1.4426950216293334961, -R28 ;  /* 0x3fb8aa3b1b1c7823 */ /* 0x000fc8000000081c */
[----:B------:R-:W-:-:S04]  /*20c0*/  FFMA R28, R27, 1.925963033500011079e-08, R28 ;  /* 0x32a570601b1c7823 */ /* 0x000fc8000000001c */
[----:B------:R-:W0:Y:S02]  /*20d0*/  MUFU.EX2 R27, R28 ;  /* 0x0000001c001b7308 */ /* 0x000e240000000800 */
[----:B0-----:R-:W-:-:S04]  /*20e0*/  FMUL R24, R24, R27 ;  /* 0x0000001b18187220 */ /* 0x001fc80000400000 */
[----:B------:R-:W-:Y:S01]  /*20f0*/  FADD R21, R21, R24 ;  /* 0x0000001815157221 */ /* 0x000fe20000000000 */
[----:B------:R-:W-:Y:S04]  /*2100*/  STS [R15], R24 ;  /* 0x000000180f007388 */ /* 0x000fe80000000800 */
[----:B------:R-:W0:Y:S02]  /*2110*/  LDS R26, [R25] ;  /* 0x00000000191a7984 */ /* 0x000e240000000800 */
        /* <DEDUP_REMOVED lines=10> */
[----:B------:R0:W-:Y:S01]  /*21c0*/  STS [R25], R10 ;  /* 0x0000000a19007388 */ /* 0x0001e20000000800 */
[----:B------:R-:W-:Y:S05]  /*21d0*/  @!P0 BRA `(.L_x_24) ;  /* 0xfffffffc001c8947 */ /* 0x000fea000383ffff */
.L_x_21:
[----:B------:R-:W-:Y:S05]  /*21e0*/  BSYNC.RECONVERGENT B0 ;  /* 0x0000000000007941 */ /* 0x000fea0003800200 */
.L_x_20:
[----:B------:R-:W5:Y:S01]  /*21f0*/  SHFL.BFLY PT, R11, R12, 0x10, 0x1f ;  /* 0x0e001f000c0b7f89 */ /* 0x000f6200000e0000 */
[----:B------:R-:W0:Y:S01]  /*2200*/  LDCU UR19, c[0x0][0x3a8] ;  /* 0x00007500ff1377ac */ /* 0x000e220008000800 */
[----:B-----5:R-:W-:-:S05]  /*2210*/  FADD R11, R11, R12 ;  /* 0x0000000c0b0b7221 */ /* 0x020fca0000000000 */
[----:B0-----:R-:W0:Y:S02]  /*2220*/  SHFL.BFLY PT, R10, R11, 0x8, 0x1f ;  /* 0x0d001f000b0a7f89 */ /* 0x001e2400000e0000 */
[----:B0-----:R-:W-:-:S05]  /*2230*/  FADD R10, R11, R10 ;  /* 0x0000000a0b0a7221 */ /* 0x001fca0000000000 */
[----:B------:R-:W0:Y:S02]  /*2240*/  SHFL.BFLY PT, R13, R10, 0x4, 0x1f ;  /* 0x0c801f000a0d7f89 */ /* 0x000e2400000e0000 */
[----:B0-----:R-:W-:-:S05]  /*2250*/  FADD R13, R10, R13 ;  /* 0x0000000d0a0d7221 */ /* 0x001fca0000000000 */
[----:B----4-:R-:W0:Y:S02]  /*2260*/  SHFL.BFLY PT, R14, R13, 0x2, 0x1f ;  /* 0x0c401f000d0e7f89 */ /* 0x010e2400000e0000 */
[----:B0-----:R-:W-:-:S05]  /*2270*/  FADD R14, R13, R14 ;  /* 0x0000000e0d0e7221 */ /* 0x001fca0000000000 */
[----:B---3--:R-:W0:Y:S02]  /*2280*/  SHFL.BFLY PT, R15, R14, 0x1, 0x1f ;  /* 0x0c201f000e0f7f89 */ /* 0x008e2400000e0000 */
[----:B0-----:R-:W-:-:S05]  /*2290*/  FADD R15, R14, R15 ;  /* 0x0000000f0e0f7221 */ /* 0x001fca0000000000 */
[----:B------:R0:W-:Y:S01]  /*22a0*/  @!P1 STS [R4+UR8], R15 ;  /* 0x0000000f04009988 */ /* 0x0001e20008000808 */
[----:B------:R-:W-:Y:S06]  /*22b0*/  BAR.SYNC.DEFER_BLOCKING 0x0 ;  /* 0x0000000000007b1d */ /* 0x000fec0000010000 */
[----:B------:R-:W-:Y:S05]  /*22c0*/  @P2 BRA `(.L_x_25) ;  /* 0x0000000000542947 */ /* 0x000fea0003800000 */
[----:B------:R-:W-:Y:S01]  /*22d0*/  IADD3 R10, PT, PT, R18, 0x1f, RZ ;  /* 0x0000001f120a7810 */ /* 0x000fe20007ffe0ff */
[----:B------:R-:W-:-:S03]  /*22e0*/  UIADD3 UR9, UPT, UPT, UR20, 0x80, URZ ;  /* 0x0000008014097890 */ /* 0x000fc6000fffe0ff */
[----:B------:R-:W-:Y:S01]  /*22f0*/  SHF.R.U32.HI R10, RZ, 0x5, R10 ;  /* 0x00000005ff0a7819 */ /* 0x000fe2000001160a */
[----:B------:R-:W-:-:S03]  /*2300*/  ULEA UR9, UR21, UR9, 0x18 ;  /* 0x0000000915097291 */ /* 0x000fc6000f8ec0ff */
[----:B------:R-:W-:Y:S01]  /*2310*/  ISETP.GE.U32.AND P0, PT, R9, R10, PT ;  /* 0x0000000a0900720c */ /* 0x000fe20003f06070 */
[----:B------:R-:W-:Y:S02]  /*2320*/  IMAD.SHL.U32 R10, R23, 0x4, RZ ;  /* 0x00000004170a7824 */ /* 0x000fe400078e00ff */
[----:B------:R-:W-:-:S03]  /*2330*/  IMAD.MOV.U32 R9, RZ, RZ, RZ ;  /* 0x000000ffff097224 */ /* 0x000fc600078e00ff */
[----:B------:R-:W-:-:S07]  /*2340*/  LOP3.LUT R10, R10, 0x7c, RZ, 0xc0, !PT ;  /* 0x0000007c0a0a7812 */ /* 0x000fce00078ec0ff */
[----:B------:R3:W4:Y:S01]  /*2350*/  @!P0 LDS R9, [R10+UR9] ;  /* 0x000000090a098984 */ /* 0x0007220008000800 */
[----:B------:R-:W-:-:S03]  /*2360*/  UMOV UR9, 0xffffffff ;  /* 0xffffffff00097882 */ /* 0x000fc60000000000 */
[----:B------:R-:W-:Y:S05]  /*2370*/  BRA.DIV UR9, `(.L_x_26) ;  /* 0x0000001a092c7947 */ /* 0x000fea000b800000 */
[----:B---34-:R-:W3:Y:S02]  /*2380*/  SHFL.BFLY PT, R10, R9, 0x10, 0x1f ;  /* 0x0e001f00090a7f89 */ /* 0x018ee400000e0000 */
[----:B---3--:R-:W-:-:S05]  /*2390*/  FADD R10, R10, R9 ;  /* 0x000000090a0a7221 */ /* 0x008fca0000000000 */
[----:B------:R-:W3:Y:S02]  /*23a0*/  SHFL.BFLY PT, R11, R10, 0x8, 0x1f ;  /* 0x0d001f000a0b7f89 */ /* 0x000ee400000e0000 */
[----:B---3--:R-:W-:-:S05]  /*23b0*/  FADD R11, R10, R11 ;  /* 0x0000000b0a0b7221 */ /* 0x008fca0000000000 */
[----:B------:R-:W3:Y:S02]  /*23c0*/  SHFL.BFLY PT, R12, R11, 0x4, 0x1f ;  /* 0x0c801f000b0c7f89 */ /* 0x000ee400000e0000 */
[----:B---3--:R-:W-:-:S05]  /*23d0*/  FADD R12, R11, R12 ;  /* 0x0000000c0b0c7221 */ /* 0x008fca0000000000 */
[----:B------:R-:W3:Y:S02]  /*23e0*/  SHFL.BFLY PT, R13, R12, 0x2, 0x1f ;  /* 0x0c401f000c0d7f89 */ /* 0x000ee400000e0000 */
[----:B---3--:R-:W-:-:S05]  /*23f0*/  FADD R13, R12, R13 ;  /* 0x0000000d0c0d7221 */ /* 0x008fca0000000000 */
[----:B------:R3:W4:Y:S02]  /*2400*/  SHFL.BFLY PT, R20, R13, 0x1, 0x1f ;  /* 0x0c201f000d147f89 */ /* 0x00072400000e0000 */
.L_x_66:
[----:B----4-:R-:W-:-:S07]  /*2410*/  FADD R20, R13, R20 ;  /* 0x000000140d147221 */ /* 0x010fce0000000000 */
.L_x_25:
[----:B------:R-:W-:Y:S05]  /*2420*/  WARPSYNC.ALL ;  /* 0x0000000000007948 */ /* 0x000fea0003800000 */
[----:B------:R-:W-:Y:S01]  /*2430*/  BAR.SYNC.DEFER_BLOCKING 0x0 ;  /* 0x0000000000007b1d */ /* 0x000fe20000010000 */
[----:B------:R-:W-:-:S05]  /*2440*/  ISETP.GE.U32.AND P0, PT, R23, R8, PT ;  /* 0x000000081700720c */ /* 0x000fca0003f06070 */
[----:B------:R-:W-:Y:S01]  /*2450*/  BSSY.RECONVERGENT B0, `(.L_x_27) ;  /* 0x000008a000007945 */ /* 0x000fe20003800200 */
[----:B------:R4:W-:Y:S01]  /*2460*/  @!P3 STS [UR11+0x80], R20 ;  /* 0x00008014ff00b988 */ /* 0x0009e2000800080b */
[----:B------:R-:W-:Y:S06]  /*2470*/  BAR.SYNC.DEFER_BLOCKING 0x0 ;  /* 0x0000000000007b1d */ /* 0x000fec0000010000 */
[----:B------:R-:W0:Y:S01]  /*2480*/  LDS R20, [UR11+0x80] ;  /* 0x0000800bff147984 */ /* 0x000e220008000800 */
[----:B----4-:R-:W-:Y:S05]  /*2490*/  @P0 BRA `(.L_x_28) ;  /* 0x0000000800140947 */ /* 0x010fea0003800000 */
[----:B------:R-:W-:Y:S01]  /*24a0*/  ISETP.NE.AND P0, PT, R0, RZ, PT ;  /* 0x000000ff0000720c */ /* 0x000fe20003f05270 */
[----:B------:R-:W-:Y:S01]  /*24b0*/  BSSY.RECONVERGENT B1, `(.L_x_29) ;  /* 0x0000037000017945 */ /* 0x000fe20003800200 */
[----:B------:R-:W-:-:S11]  /*24c0*/  IMAD.MOV.U32 R11, RZ, RZ, R23 ;  /* 0x000000ffff0b7224 */ /* 0x000fd600078e0017 */
[----:B------:R-:W-:Y:S05]  /*24d0*/  @!P0 BRA `(.L_x_30) ;  /* 0x0000000000d08947 */ /* 0x000fea0003800000 */
[----:B------:R-:W4:Y:S01]  /*24e0*/  LDS R9, [R16+UR7] ;  /* 0x0000000710097984 */ /* 0x000f220008000800 */
[----:B0-----:R-:W0:Y:S01]  /*24f0*/  MUFU.RCP R11, R20 ;  /* 0x00000014000b7308 */ /* 0x001e220000001000 */
[----:B------:R-:W-:Y:S01]  /*2500*/  BSSY.RECONVERGENT B2, `(.L_x_31) ;  /* 0x000000c000027945 */ /* 0x000fe20003800200 */
[----:B------:R-:W-:Y:S01]  /*2510*/  ISETP.NE.AND P2, PT, R0, 0x1, PT ;  /* 0x000000010000780c */ /* 0x000fe20003f45270 */
[----:B0-----:R-:W-:-:S04]  /*2520*/  FFMA R8, -R20, R11, 1 ;  /* 0x3f80000014087423 */ /* 0x001fc8000000010b */
[----:B------:R-:W-:Y:S01]  /*2530*/  FFMA R8, R11, R8, R11 ;  /* 0x000000080b087223 */ /* 0x000fe2000000000b */
[----:B----4-:R-:W0:Y:S03]  /*2540*/  FCHK P0, R9, R20 ;  /* 0x0000001409007302 */ /* 0x010e260000000000 */
[----:B------:R-:W-:-:S04]  /*2550*/  FFMA R11, R9, R8, RZ ;  /* 0x00000008090b7223 */ /* 0x000fc800000000ff */
[----:B------:R-:W-:-:S04]  /*2560*/  FFMA R10, -R20, R11, R9 ;  /* 0x0000000b140a7223 */ /* 0x000fc80000000109 */
[----:B---3--:R-:W-:Y:S01]  /*2570*/  FFMA R13, R8, R10, R11 ;  /* 0x0000000a080d7223 */ /* 0x008fe2000000000b */
[----:B0-----:R-:W-:Y:S06]  /*2580*/  @!P0 BRA `(.L_x_32) ;  /* 0x00000000000c8947 */ /* 0x001fec0003800000 */
[----:B------:R-:W-:-:S07]  /*2590*/  MOV R12, 0x25b0 ;  /* 0x000025b0000c7802 */ /* 0x000fce0000000f00 */
[----:B-12---:R-:W-:Y:S05]  /*25a0*/  CALL.REL.NOINC `($__internal_0_$__cuda_sm3x_div_rn_noftz_f32_slowpath) ;  /* 0x0000001800347944 */ /* 0x006fea0003c00000 */
[----:B------:R-:W-:-:S07]  /*25b0*/  MOV R13, R14 ;  /* 0x0000000e000d7202 */ /* 0x000fce0000000f00 */
.L_x_32:
[----:B------:R-:W-:Y:S05]  /*25c0*/  BSYNC.RECONVERGENT B2 ;  /* 0x0000000000027941 */ /* 0x000fea0003800200 */
.L_x_31:
[----:B------:R4:W-:Y:S01]  /*25d0*/  STS [R16+UR7], R13 ;  /* 0x0000000d10007988 */ /* 0x0009e20008000807 */
[----:B------:R-:W-:Y:S01]  /*25e0*/  IMAD.MOV.U32 R11, RZ, RZ, R17 ;  /* 0x000000ffff0b7224 */ /* 0x000fe200078e0011 */
[----:B------:R-:W-:Y:S06]  /*25f0*/  @!P2 BRA `(.L_x_30) ;  /* 0x000000000088a947 */ /* 0x000fec0003800000 */
[----:B------:R-:W0:Y:S01]  /*2600*/  LDS R9, [R5] ;  /* 0x0000000005097984 */ /* 0x000e220000000800 */
[----:B------:R-:W3:Y:S01]  /*2610*/  MUFU.RCP R11, R20 ;  /* 0x00000014000b7308 */ /* 0x000ee20000001000 */
[----:B------:R-:W-:Y:S01]  /*2620*/  BSSY.RECONVERGENT B2, `(.L_x_33) ;  /* 0x000000c000027945 */ /* 0x000fe20003800200 */
[----:B------:R-:W-:Y:S01]  /*2630*/  ISETP.NE.AND P2, PT, R0, 0x2, PT ;  /* 0x000000020000780c */ /* 0x000fe20003f45270 */
[----:B---3--:R-:W-:-:S04]  /*2640*/  FFMA R8, -R20, R11, 1 ;  /* 0x3f80000014087423 */ /* 0x008fc8000000010b */
[----:B------:R-:W-:Y:S01]  /*2650*/  FFMA R8, R11, R8, R11 ;  /* 0x000000080b087223 */ /* 0x000fe2000000000b */
[----:B0-----:R-:W0:Y:S03]  /*2660*/  FCHK P0, R9, R20 ;  /* 0x0000001409007302 */ /* 0x001e260000000000 */
[----:B------:R-:W-:-:S04]  /*2670*/  FFMA R11, R8, R9, RZ ;  /* 0x00000009080b7223 */ /* 0x000fc800000000ff */
[----:B------:R-:W-:-:S04]  /*2680*/  FFMA R10, -R20, R11, R9 ;  /* 0x0000000b140a7223 */ /* 0x000fc80000000109 */
[----:B------:R-:W-:Y:S01]  /*2690*/  FFMA R8, R8, R10, R11 ;  /* 0x0000000a08087223 */ /* 0x000fe2000000000b */
[----:B0-----:R-:W-:Y:S06]  /*26a0*/  @!P0 BRA `(.L_x_34) ;  /* 0x00000000000c8947 */ /* 0x001fec0003800000 */
[----:B------:R-:W-:-:S07]  /*26b0*/  MOV R12, 0x26d0 ;  /* 0x000026d0000c7802 */ /* 0x000fce0000000f00 */
[----:B-12-4-:R-:W-:Y:S05]  /*26c0*/  CALL.REL.NOINC `($__internal_0_$__cuda_sm3x_div_rn_noftz_f32_slowpath) ;  /* 0x0000001400ec7944 */ /* 0x016fea0003c00000 */
[----:B------:R-:W-:-:S07]  /*26d0*/  IMAD.MOV.U32 R8, RZ, RZ, R14 ;  /* 0x000000ffff087224 */ /* 0x000fce00078e000e */
.L_x_34:
[----:B------:R-:W-:Y:S05]  /*26e0*/  BSYNC.RECONVERGENT B2 ;  /* 0x0000000000027941 */ /* 0x000fea0003800200 */
.L_x_33:
[----:B------:R0:W-:Y:S01]  /*26f0*/  STS [R5], R8 ;  /* 0x0000000805007388 */ /* 0x0001e20000000800 */
[----:B------:R-:W-:Y:S01]  /*2700*/  IMAD.MOV.U32 R11, RZ, RZ, R6 ;  /* 0x000000ffff0b7224 */ /* 0x000fe200078e0006 */
[----:B------:R-:W-:Y:S06]  /*2710*/  @!P2 BRA `(.L_x_30) ;  /* 0x000000000040a947 */ /* 0x000fec0003800000 */
[----:B------:R-:W3:Y:S01]  /*2720*/  LDS R9, [R2] ;  /* 0x0000000002097984 */ /* 0x000ee20000000800 */
[----:B------:R-:W0:Y:S01]  /*2730*/  MUFU.RCP R11, R20 ;  /* 0x00000014000b7308 */ /* 0x000e220000001000 */
[----:B------:R-:W-:Y:S01]  /*2740*/  BSSY.RECONVERGENT B2, `(.L_x_35) ;  /* 0x000000b000027945 */ /* 0x000fe20003800200 */
[----:B0-----:R-:W-:-:S04]  /*2750*/  FFMA R8, -R20, R11, 1 ;  /* 0x3f80000014087423 */ /* 0x001fc8000000010b */
[----:B------:R-:W-:Y:S02]  /*2760*/  FFMA R8, R11, R8, R11 ;  /* 0x000000080b087223 */ /* 0x000fe4000000000b */
[----:B---3--:R-:W0:Y:S02]  /*2770*/  FCHK P0, R9, R20 ;  /* 0x0000001409007302 */ /* 0x008e240000000000 */
[----:B------:R-:W-:-:S04]  /*2780*/  FFMA R11, R8, R9, RZ ;  /* 0x00000009080b7223 */ /* 0x000fc800000000ff */
[----:B------:R-:W-:-:S04]  /*2790*/  FFMA R10, -R20, R11, R9 ;  /* 0x0000000b140a7223 */ /* 0x000fc80000000109 */
[----:B----4-:R-:W-:Y:S01]  /*27a0*/  FFMA R13, R8, R10, R11 ;  /* 0x0000000a080d7223 */ /* 0x010fe2000000000b */
[----:B0-----:R-:W-:Y:S06]  /*27b0*/  @!P0 BRA `(.L_x_36) ;  /* 0x00000000000c8947 */ /* 0x001fec0003800000 */
[----:B------:R-:W-:-:S07]  /*27c0*/  MOV R12, 0x27e0 ;  /* 0x000027e0000c7802 */ /* 0x000fce0000000f00 */
[----:B-12---:R-:W-:Y:S05]  /*27d0*/  CALL.REL.NOINC `($__internal_0_$__cuda_sm3x_div_rn_noftz_f32_slowpath) ;  /* 0x0000001400a87944 */ /* 0x006fea0003c00000 */
[----:B------:R-:W-:-:S07]  /*27e0*/  MOV R13, R14 ;  /* 0x0000000e000d7202 */ /* 0x000fce0000000f00 */
.L_x_36:
[----:B------:R-:W-:Y:S05]  /*27f0*/  BSYNC.RECONVERGENT B2 ;  /* 0x0000000000027941 */ /* 0x000fea0003800200 */
.L_x_35:
[----:B------:R0:W-:Y:S01]  /*2800*/  STS [R2], R13 ;  /* 0x0000000d02007388 */ /* 0x0001e20000000800 */
[----:B------:R-:W-:-:S07]  /*2810*/  IMAD.MOV.U32 R11, RZ, RZ, R3 ;  /* 0x000000ffff0b7224 */ /* 0x000fce00078e0003 */
.L_x_30:
[----:B------:R-:W-:Y:S05]  /*2820*/  BSYNC.RECONVERGENT B1 ;  /* 0x0000000000017941 */ /* 0x000fea0003800200 */
.L_x_29:
[----:B------:R-:W-:-:S13]  /*2830*/  ISETP.GE.U32.AND P0, PT, R7, 0x3, PT ;  /* 0x000000030700780c */ /* 0x000fda0003f06070 */
[----:B------:R-:W-:Y:S05]  /*2840*/  @!P0 BRA `(.L_x_28) ;  /* 0x0000000400288947 */ /* 0x000fea0003800000 */
.L_x_45:
[----:B------:R-:W5:Y:S01]  /*2850*/  S2UR UR10, SR_CgaCtaId ;  /* 0x00000000000a79c3 */ /* 0x000f620000008800 */
[----:B------:R-:W-:Y:S01]  /*2860*/  UMOV UR9, 0x400 ;  /* 0x0000040000097882 */ /* 0x000fe20000000000 */
[----:B0-----:R-:W0:Y:S01]  /*2870*/  MUFU.RCP R9, R20 ;  /* 0x0000001400097308 */ /* 0x001e220000001000 */
[----:B------:R-:W-:Y:S01]  /*2880*/  UIADD3 UR9, UPT, UPT, UR9, 0x100, URZ ;  /* 0x0000010009097890 */ /* 0x000fe2000fffe0ff */
[----:B------:R-:W-:Y:S01]  /*2890*/  BSSY.RECONVERGENT B1, `(.L_x_37) ;  /* 0x000000f000017945 */ /* 0x000fe20003800200 */
[----:B0-----:R-:W-:-:S04]  /*28a0*/  FFMA R8, -R20, R9, 1 ;  /* 0x3f80000014087423 */ /* 0x001fc80000000109 */
[----:B------:R-:W-:Y:S01]  /*28b0*/  FFMA R8, R9, R8, R9 ;  /* 0x0000000809087223 */ /* 0x000fe20000000009 */
[----:B-----5:R-:W-:-:S06]  /*28c0*/  ULEA UR9, UR10, UR9, 0x18 ;  /* 0x000000090a097291 */ /* 0x020fcc000f8ec0ff */
[----:B---34-:R-:W-:-:S05]  /*28d0*/  LEA R13, R11, UR9, 0x2 ;  /* 0x000000090b0d7c11 */ /* 0x018fca000f8e10ff */
[----:B------:R-:W0:Y:S02]  /*28e0*/  LDS R15, [R13] ;  /* 0x000000000d0f7984 */ /* 0x000e240000000800 */
[----:B0-----:R-:W0:Y:S01]  /*28f0*/  FCHK P0, R15, R20 ;  /* 0x000000140f007302 */ /* 0x001e220000000000 */
[----:B------:R-:W-:-:S04]  /*2900*/  FFMA R9, R8, R15, RZ ;  /* 0x0000000f08097223 */ /* 0x000fc800000000ff */
[----:B------:R-:W-:-:S04]  /*2910*/  FFMA R10, -R20, R9, R15 ;  /* 0x00000009140a7223 */ /* 0x000fc8000000010f */
[----:B------:R-:W-:Y:S01]  /*2920*/  FFMA R10, R8, R10, R9 ;  /* 0x0000000a080a7223 */ /* 0x000fe20000000009 */
[----:B0-----:R-:W-:Y:S06]  /*2930*/  @!P0 BRA `(.L_x_38) ;  /* 0x0000000000108947 */ /* 0x001fec0003800000 */
[----:B------:R-:W-:Y:S01]  /*2940*/  IMAD.MOV.U32 R9, RZ, RZ, R15 ;  /* 0x000000ffff097224 */ /* 0x000fe200078e000f */
[----:B------:R-:W-:-:S07]  /*2950*/  MOV R12, 0x2970 ;  /* 0x00002970000c7802 */ /* 0x000fce0000000f00 */
[----:B-12---:R-:W-:Y:S05]  /*2960*/  CALL.REL.NOINC `($__internal_0_$__cuda_sm3x_div_rn_noftz_f32_slowpath) ;  /* 0x0000001400447944 */ /* 0x006fea0003c00000 */
[----:B------:R-:W-:-:S07]  /*2970*/  IMAD.MOV.U32 R10, RZ, RZ, R14 ;  /* 0x000000ffff0a7224 */ /* 0x000fce00078e000e */
.L_x_38:
[----:B------:R-:W-:Y:S05]  /*2980*/  BSYNC.RECONVERGENT B1 ;  /* 0x0000000000017941 */ /* 0x000fea0003800200 */
.L_x_37:
[----:B------:R-:W-:Y:S01]  /*2990*/  LEA R15, R18, R13, 0x2 ;  /* 0x0000000d120f7211 */ /* 0x000fe200078e10ff */
[----:B------:R-:W-:Y:S01]  /*29a0*/  STS [R13], R10 ;  /* 0x0000000a0d007388 */ /* 0x000fe20000000800 */
[----:B------:R-:W0:Y:S01]  /*29b0*/  MUFU.RCP R9, R20 ;  /* 0x0000001400097308 */ /* 0x000e220000001000 */
[----:B------:R-:W-:Y:S02]  /*29c0*/  BSSY.RECONVERGENT B1, `(.L_x_39) ;  /* 0x000000d000017945 */ /* 0x000fe40003800200 */
[----:B------:R-:W3:Y:S01]  /*29d0*/  LDS R21, [R15] ;  /* 0x000000000f157984 */ /* 0x000ee20000000800 */
[----:B0-----:R-:W-:-:S04]  /*29e0*/  FFMA R8, -R20, R9, 1 ;  /* 0x3f80000014087423 */ /* 0x001fc80000000109 */
[----:B------:R-:W-:Y:S01]  /*29f0*/  FFMA R8, R9, R8, R9 ;  /* 0x0000000809087223 */ /* 0x000fe20000000009 */
[----:B---3--:R-:W0:Y:S03]  /*2a00*/  FCHK P0, R21, R20 ;  /* 0x0000001415007302 */ /* 0x008e260000000000 */
        /* <DEDUP_REMOVED lines=8> */
.L_x_40:
[----:B------:R-:W-:Y:S05]  /*2a90*/  BSYNC.RECONVERGENT B1 ;  /* 0x0000000000017941 */ /* 0x000fea0003800200 */
.L_x_39:
[----:B------:R-:W-:Y:S01]  /*2aa0*/  IMAD R13, R18, 0x4, R15 ;  /* 0x00000004120d7824 */ /* 0x000fe200078e020f */
        /* <DEDUP_REMOVED lines=11> */
[----:B------:R-:W-:Y:S02]  /*2b60*/  MOV R9, R21 ;  /* 0x0000001500097202 */ /* 0x000fe40000000f00 */
[----:B------:R-:W-:-:S07]  /*2b70*/  MOV R12, 0x2b90 ;  /* 0x00002b90000c7802 */ /* 0x000fce0000000f00 */
[----:B-12---:R-:W-:Y:S05]  /*2b80*/  CALL.REL.NOINC `($__internal_0_$__cuda_sm3x_div_rn_noftz_f32_slowpath) ;  /* 0x0000001000bc7944 */ /* 0x006fea0003c00000 */
.L_x_42:
[----:B------:R-:W-:Y:S05]  /*2b90*/  BSYNC.RECONVERGENT B1 ;  /* 0x0000000000017941 */ /* 0x000fea0003800200 */
.L_x_41:
        /* <DEDUP_REMOVED lines=16> */
.L_x_44:
[----:B------:R-:W-:Y:S05]  /*2ca0*/  BSYNC.RECONVERGENT B1 ;  /* 0x0000000000017941 */ /* 0x000fea0003800200 */
.L_x_43:
[----:B------:R0:W-:Y:S01]  /*2cb0*/  STS [R10], R9 ;  /* 0x000000090a007388 */ /* 0x0001e20000000800 */
[----:B------:R-:W-:-:S04]  /*2cc0*/  LEA R11, R18, R11, 0x2 ;  /* 0x0000000b120b7211 */ /* 0x000fc800078e10ff */
[----:B------:R-:W-:-:S13]  /*2cd0*/  ISETP.GE.AND P0, PT, R11, UR19, PT ;  /* 0x000000130b007c0c */ /* 0x000fda000bf06270 */
[----:B0-----:R-:W-:Y:S05]  /*2ce0*/  @!P0 BRA `(.L_x_45) ;  /* 0xfffffff800d88947 */ /* 0x001fea000383ffff */
.L_x_28:
[----:B------:R-:W-:Y:S05]  /*2cf0*/  BSYNC.RECONVERGENT B0 ;  /* 0x0000000000007941 */ /* 0x000fea0003800200 */
.L_x_27:
[----:B------:R-:W5:Y:S01]  /*2d00*/  LDCU UR9, c[0x0][0x3ac] ;  /* 0x00007580ff0977ac */ /* 0x000f620008000800 */
[----:B------:R-:W-:Y:S01]  /*2d10*/  BSSY.RECONVERGENT B0, `(.L_x_46) ;  /* 0x00000c6000007945 */ /* 0x000fe20003800200 */
[----:B------:R-:W0:Y:S01]  /*2d20*/  LDCU UR19, c[0x0][0x3ac] ;  /* 0x00007580ff1377ac */ /* 0x000e220008000800 */
[----:B------:R-:W0:Y:S01]  /*2d30*/  LDCU.64 UR20, c[0x0][0x390] ;  /* 0x00007200ff1477ac */ /* 0x000e220008000a00 */
[----:B------:R-:W-:Y:S01]  /*2d40*/  BAR.SYNC.DEFER_BLOCKING 0x0 ;  /* 0x0000000000007b1d */ /* 0x000fe20000010000 */
[----:B-----5:R-:W-:-:S13]  /*2d50*/  ISETP.GE.AND P0, PT, R23, UR9, PT ;  /* 0x0000000917007c0c */ /* 0x020fda000bf06270 */
[----:B0-----:R-:W-:Y:S05]  /*2d60*/  @P0 BRA `(.L_x_47) ;  /* 0x0000000c00000947 */ /* 0x001fea0003800000 */
[----:B------:R-:W0:Y:S02]  /*2d70*/  LDC R21, c[0x0][0x3a8] ;  /* 0x0000ea00ff157b82 */ /* 0x000e240000000800 */
[----:B0-----:R-:W-:-:S05]  /*2d80*/  LOP3.LUT R8, R21, 0x7, RZ, 0xc0, !PT ;  /* 0x0000000715087812 */ /* 0x001fca00078ec0ff */
[----:B------:R-:W-:-:S05]  /*2d90*/  VIADD R8, R8, 0xffffffff ;  /* 0xffffffff08087836 */ /* 0x000fca0000000000 */
[----:B------:R-:W-:-:S13]  /*2da0*/  ISETP.GE.U32.AND P0, PT, R8, 0x3, PT ;  /* 0x000000030800780c */ /* 0x000fda0003f06070 */
.L_x_53:
[----:B0-----:R-:W0:Y:S01]  /*2db0*/  LDCU UR9, c[0x0][0x3a8] ;  /* 0x00007500ff0977ac */ /* 0x001e220008000800 */
[----:B------:R-:W-:Y:S02]  /*2dc0*/  IMAD.MOV.U32 R25, RZ, RZ, RZ ;  /* 0x000000ffff197224 */ /* 0x000fe400078e00ff */
[----:B------:R-:W-:Y:S01]  /*2dd0*/  IMAD.MOV.U32 R22, RZ, RZ, RZ ;  /* 0x000000ffff167224 */ /* 0x000fe200078e00ff */
[----:B0-----:R-:W-:-:S09]  /*2de0*/  UISETP.GE.U32.AND UP0, UPT, UR9, 0x8, UPT ;  /* 0x000000080900788c */ /* 0x001fd2000bf06070 */
[----:B------:R-:W-:Y:S05]  /*2df0*/  BRA.U !UP0, `(.L_x_48) ;  /* 0x0000000508307547 */ /* 0x000fea000b800000 */
[----:B------:R-:W0:Y:S01]  /*2e00*/  S2R R9, SR_CgaCtaId ;  /* 0x0000000000097919 */ /* 0x000e220000008800 */
[----:B------:R-:W-:Y:S02]  /*2e10*/  MOV R8, 0x400 ;  /* 0x0000040000087802 */ /* 0x000fe40000000f00 */
[----:B------:R-:W-:Y:S02]  /*2e20*/  CS2R R24, SRZ ;  /* 0x0000000000187805 */ /* 0x000fe4000001ff00 */
[----:B------:R-:W-:-:S04]  /*2e30*/  IADD3 R8, PT, PT, R8, 0x100, RZ ;  /* 0x0000010008087810 */ /* 0x000fc80007ffe0ff */
[----:B0-----:R-:W-:-:S07]  /*2e40*/  LEA R22, R9, R8, 0x18 ;  /* 0x0000000809167211 */ /* 0x001fce00078ec0ff */
.L_x_49:
[----:B------:R-:W-:-:S04]  /*2e50*/  IMAD R8, R24, UR19, R23 ;  /* 0x0000001318087c24 */ /* 0x000fc8000f8e0217 */
[C---:B------:R-:W-:Y:S01]  /*2e60*/  VIADD R26, R8.reuse, UR19 ;  /* 0x00000013081a7c36 */ /* 0x040fe20008000000 */
[----:B------:R-:W-:-:S04]  /*2e70*/  IADD3 R9, P1, PT, R8, UR6, RZ ;  /* 0x0000000608097c10 */ /* 0x000fc8000ff3e0ff */
[----:B------:R-:W-:Y:S02]  /*2e80*/  LEA.HI.X.SX32 R10, R8, UR18, 0x1, P1 ;  /* 0x00000012080a7c11 */ /* 0x000fe400088f0eff */
[C---:B------:R-:W-:Y:S02]  /*2e90*/  LEA R14, P1, R9.reuse, UR20, 0x1 ;  /* 0x00000014090e7c11 */ /* 0x040fe4000f8208ff */
[C---:B------:R-:W-:Y:S02]  /*2ea0*/  IADD3 R8, P2, PT, R26.reuse, UR6, RZ ;  /* 0x000000061a087c10 */ /* 0x040fe4000ff5e0ff */
[----:B------:R-:W-:Y:S02]  /*2eb0*/  LEA.HI.X R15, R9, UR21, R10, 0x1, P1 ;  /* 0x00000015090f7c11 */ /* 0x000fe400088f0c0a */
[----:B------:R-:W-:Y:S02]  /*2ec0*/  LEA.HI.X.SX32 R9, R26, UR18, 0x1, P2 ;  /* 0x000000121a097c11 */ /* 0x000fe400090f0eff */
[C---:B------:R-:W-:Y:S01]  /*2ed0*/  LEA R12, P1, R8.reuse, UR20, 0x1 ;  /* 0x00000014080c7c11 */ /* 0x040fe2000f8208ff */
[----:B------:R-:W5:Y:S03]  /*2ee0*/  LDG.E.U16 R14, desc[UR12][R14.64] ;  /* 0x0000000c0e0e7981 */ /* 0x000f66000c1e1500 */
[----:B---34-:R-:W-:-:S06]  /*2ef0*/  LEA.HI.X R13, R8, UR21, R9, 0x1, P1 ;  /* 0x00000015080d7c11 */ /* 0x018fcc00088f0c09 */
[----:B------:R0:W3:Y:S01]  /*2f00*/  LDG.E.U16 R13, desc[UR12][R12.64] ;  /* 0x0000000c0c0d7981 */ /* 0x0000e2000c1e1500 */
[----:B------:R-:W-:-:S05]  /*2f10*/  VIADD R26, R26, UR19 ;  /* 0x000000131a1a7c36 */ /* 0x000fca0008000000 */
[----:B------:R-:W-:-:S04]  /*2f20*/  IADD3 R8, P1, PT, R26, UR6, RZ ;  /* 0x000000061a087c10 */ /* 0x000fc8000ff3e0ff */
[----:B------:R-:W-:Y:S01]  /*2f30*/  LEA.HI.X.SX32 R9, R26, UR18, 0x1, P1 ;  /* 0x000000121a097c11 */ /* 0x000fe200088f0eff */
[----:B0-----:R-:W-:Y:S01]  /*2f40*/  IMAD R12, R24, 0x4, R22 ;  /* 0x00000004180c7824 */ /* 0x001fe200078e0216 */
[----:B------:R-:W-:-:S04]  /*2f50*/  LEA R28, P1, R8, UR20, 0x1 ;  /* 0x00000014081c7c11 */ /* 0x000fc8000f8208ff */
[----:B------:R-:W-:Y:S02]  /*2f60*/  LEA.HI.X R29, R8, UR21, R9, 0x1, P1 ;  /* 0x00000015081d7c11 */ /* 0x000fe400088f0c09 */
[----:B------:R-:W0:Y:S04]  /*2f70*/  LDS.128 R8, [R12] ;  /* 0x000000000c087984 */ /* 0x000e280000000c00 */
[----:B------:R-:W4:Y:S01]  /*2f80*/  LDG.E.U16 R28, desc[UR12][R28.64] ;  /* 0x0000000c1c1c7981 */ /* 0x000f22000c1e1500 */
[----:B-----5:R-:W-:-:S05]  /*2f90*/  SHF.L.U32 R14, R14, 0x10, RZ ;  /* 0x000000100e0e7819 */ /* 0x020fca00000006ff */
[----:B0-----:R-:W-:Y:S01]  /*2fa0*/  FFMA R8, R8, R14, R25 ;  /* 0x0000000e08087223 */ /* 0x001fe20000000019 */
[----:B------:R-:W-:Y:S02]  /*2fb0*/  VIADD R25, R26, UR19 ;  /* 0x000000131a197c36 */ /* 0x000fe40008000000 */
[----:B---3--:R-:W-:-:S03]  /*2fc0*/  IMAD.U32 R13, R13, 0x10000, RZ ;  /* 0x000100000d0d7824 */ /* 0x008fc600078e00ff */
[----:B------:R-:W-:Y:S01]  /*2fd0*/  IADD3 R14, P1, PT, R25, UR6, RZ ;  /* 0x00000006190e7c10 */ /* 0x000fe2000ff3e0ff */
[----:B------:R-:W-:-:S03]  /*2fe0*/  FFMA R13, R9, R13, R8 ;  /* 0x0000000d090d7223 */ /* 0x000fc60000000008 */
[C---:B------:R-:W-:Y:S01]  /*2ff0*/  LEA.HI.X.SX32 R9, R25.reuse, UR18, 0x1, P1 ;  /* 0x0000001219097c11 */ /* 0x040fe200088f0eff */
[----:B------:R-:W-:Y:S01]  /*3000*/  VIADD R25, R25, UR19 ;  /* 0x0000001319197c36 */ /* 0x000fe20008000000 */
[----:B------:R-:W-:-:S04]  /*3010*/  LEA R26, P1, R14, UR20, 0x1 ;  /* 0x000000140e1a7c11 */ /* 0x000fc8000f8208ff */
[----:B------:R-:W-:Y:S02]  /*3020*/  LEA.HI.X R27, R14, UR21, R9, 0x1, P1 ;  /* 0x000000150e1b7c11 */ /* 0x000fe400088f0c09 */
[----:B------:R-:W-:-:S03]  /*3030*/  IADD3 R9, P1, PT, R25, UR6, RZ ;  /* 0x0000000619097c10 */ /* 0x000fc6000ff3e0ff */
[----:B------:R-:W3:Y:S01]  /*3040*/  LDG.E.U16 R26, desc[UR12][R26.64] ;  /* 0x0000000c1a1a7981 */ /* 0x000ee2000c1e1500 */
[----:B------:R-:W-:Y:S02]  /*3050*/  LEA.HI.X.SX32 R14, R25, UR18, 0x1, P1 ;  /* 0x00000012190e7c11 */ /* 0x000fe400088f0eff */
[----:B------:R-:W-:-:S04]  /*3060*/  LEA R8, P1, R9, UR20, 0x1 ;  /* 0x0000001409087c11 */ /* 0x000fc8000f8208ff */
[----:B------:R-:W-:-:S05]  /*3070*/  LEA.HI.X R9, R9, UR21, R14, 0x1, P1 ;  /* 0x0000001509097c11 */ /* 0x000fca00088f0c0e */
[----:B------:R-:W5:Y:S01]  /*3080*/  LDG.E.U16 R8, desc[UR12][R8.64] ;  /* 0x0000000c08087981 */ /* 0x000f62000c1e1500 */
[----:B----4-:R-:W-:Y:S01]  /*3090*/  SHF.L.U32 R28, R28, 0x10, RZ ;  /* 0x000000101c1c7819 */ /* 0x010fe200000006ff */
[----:B------:R-:W-:-:S04]  /*30a0*/  VIADD R25, R25, UR19 ;  /* 0x0000001319197c36 */ /* 0x000fc80008000000 */
[----:B------:R-:W-:Y:S02]  /*30b0*/  FFMA R10, R10, R28, R13 ;  /* 0x0000001c0a0a7223 */ /* 0x000fe4000000000d */
[----:B------:R-:W0:Y:S01]  /*30c0*/  LDS.128 R12, [R12+0x10] ;  /* 0x000010000c0c7984 */ /* 0x000e220000000c00 */
[----:B---3--:R-:W-:-:S04]  /*30d0*/  IMAD.U32 R28, R26, 0x10000, RZ ;  /* 0x000100001a1c7824 */ /* 0x008fc800078e00ff */
[----:B------:R-:W-:Y:S01]  /*30e0*/  FFMA R11, R11, R28, R10 ;  /* 0x0000001c0b0b7223 */ /* 0x000fe2000000000a */
[----:B------:R-:W-:-:S04]  /*30f0*/  IADD3 R10, P1, PT, R25, UR6, RZ ;  /* 0x00000006190a7c10 */ /* 0x000fc8000ff3e0ff */
[C---:B------:R-:W-:Y:S02]  /*3100*/  LEA.HI.X.SX32 R27, R25.reuse, UR18, 0x1, P1 ;  /* 0x00000012191b7c11 */ /* 0x040fe400088f0eff */
[----:B------:R-:W-:Y:S01]  /*3110*/  LEA R26, P1, R10, UR20, 0x1 ;  /* 0x000000140a1a7c11 */ /* 0x000fe2000f8208ff */
[----:B-----5:R-:W-:Y:S01]  /*3120*/  IMAD.U32 R8, R8, 0x10000, RZ ;  /* 0x0001000008087824 */ /* 0x020fe200078e00ff */
[----:B------:R-:W-:Y:S02]  /*3130*/  IADD3 R25, PT, PT, R25, UR19, RZ ;  /* 0x0000001319197c10 */ /* 0x000fe4000fffe0ff */
[----:B------:R-:W-:Y:S01]  /*3140*/  LEA.HI.X R27, R10, UR21, R27, 0x1, P1 ;  /* 0x000000150a1b7c11 */ /* 0x000fe200088f0c1b */
[----:B0-----:R-:W-:Y:S01]  /*3150*/  FFMA R28, R12, R8, R11 ;  /* 0x000000080c1c7223 */ /* 0x001fe2000000000b */
[C---:B------:R-:W-:Y:S01]  /*3160*/  IADD3 R8, P1, PT, R25.reuse, UR6, RZ ;  /* 0x0000000619087c10 */ /* 0x040fe2000ff3e0ff */
[C---:B------:R-:W-:Y:S02]  /*3170*/  VIADD R12, R25.reuse, UR19 ;  /* 0x00000013190c7c36 */ /* 0x040fe40008000000 */
[----:B------:R-:W3:Y:S01]  /*3180*/  LDG.E.U16 R26, desc[UR12][R26.64] ;  /* 0x0000000c1a1a7981 */ /* 0x000ee2000c1e1500 */
[----:B------:R-:W-:-:S02]  /*3190*/  LEA.HI.X.SX32 R25, R25, UR18, 0x1, P1 ;  /* 0x0000001219197c11 */ /* 0x000fc400088f0eff */
[----:B------:R-:W-:Y:S02]  /*31a0*/  LEA R10, P1, R8, UR20, 0x1 ;  /* 0x00000014080a7c11 */ /* 0x000fe4000f8208ff */
[----:B------:R-:W-:Y:S02]  /*31b0*/  IADD3 R9, P2, PT, R12, UR6, RZ ;  /* 0x000000060c097c10 */ /* 0x000fe4000ff5e0ff */
[----:B------:R-:W-:Y:S02]  /*31c0*/  LEA.HI.X R11, R8, UR21, R25, 0x1, P1 ;  /* 0x00000015080b7c11 */ /* 0x000fe400088f0c19 */
[----:B------:R-:W-:Y:S02]  /*31d0*/  LEA.HI.X.SX32 R12, R12, UR18, 0x1, P2 ;  /* 0x000000120c0c7c11 */ /* 0x000fe400090f0eff */
[C---:B------:R-:W-:Y:S01]  /*31e0*/  LEA R8, P1, R9.reuse, UR20, 0x1 ;  /* 0x0000001409087c11 */ /* 0x040fe2000f8208ff */
[----:B------:R-:W4:Y:S03]  /*31f0*/  LDG.E.U16 R10, desc[UR12][R10.64] ;  /* 0x0000000c0a0a7981 */ /* 0x000f26000c1e1500 */
[----:B------:R-:W-:-:S05]  /*3200*/  LEA.HI.X R9, R9, UR21, R12, 0x1, P1 ;  /* 0x0000001509097c11 */ /* 0x000fca00088f0c0c */
[----:B------:R-:W5:Y:S01]  /*3210*/  LDG.E.U16 R8, desc[UR12][R8.64] ;  /* 0x0000000c08087981 */ /* 0x000f62000c1e1500 */
[----:B------:R-:W-:-:S05]  /*3220*/  VIADD R24, R24, 0x8 ;  /* 0x0000000818187836 */ /* 0x000fca0000000000 */
[----:B------:R-:W-:Y:S01]  /*3230*/  ISETP.NE.AND P1, PT, R24, UR5, PT ;  /* 0x0000000518007c0c */ /* 0x000fe2000bf25270 */
[----:B---3--:R-:W-:-:S04]  /*3240*/  IMAD.U32 R26, R26, 0x10000, RZ ;  /* 0x000100001a1a7824 */ /* 0x008fc800078e00ff */
[----:B------:R-:W-:Y:S01]  /*3250*/  FFMA R13, R13, R26, R28 ;  /* 0x0000001a0d0d7223 */ /* 0x000fe2000000001c */
[----:B----4-:R-:W-:-:S05]  /*3260*/  SHF.L.U32 R12, R10, 0x10, RZ ;  /* 0x000000100a0c7819 */ /* 0x010fca00000006ff */
[----:B------:R-:W-:Y:S01]  /*3270*/  FFMA R12, R14, R12, R13 ;  /* 0x0000000c0e0c7223 */ /* 0x000fe2000000000d */
[----:B-----5:R-:W-:-:S04]  /*3280*/  IMAD.U32 R25, R8, 0x10000, RZ ;  /* 0x0001000008197824 */ /* 0x020fc800078e00ff */
[----:B------:R-:W-:Y:S01]  /*3290*/  FFMA R25, R15, R25, R12 ;  /* 0x000000190f197223 */ /* 0x000fe2000000000c */
[----:B------:R-:W-:Y:S06]  /*32a0*/  @P1 BRA `(.L_x_49) ;  /* 0xfffffff800e81947 */ /* 0x000fec000383ffff */
[----:B------:R-:W-:-:S07]  /*32b0*/  IMAD.U32 R22, RZ, RZ, UR5 ;  /* 0x00000005ff167e24 */ /* 0x000fce000f8e00ff */
.L_x_48:
[----:B------:R-:W-:-:S04]  /*32c0*/  LOP3.LUT R8, R21, 0x7, RZ, 0xc0, !PT ;  /* 0x0000000715087812 */ /* 0x000fc800078ec0ff */
[----:B------:R-:W-:-:S13]  /*32d0*/  ISETP.NE.AND P1, PT, R8, RZ, PT ;  /* 0x000000ff0800720c */ /* 0x000fda0003f25270 */
[----:B------:R-:W-:Y:S05]  /*32e0*/  @!P1 BRA `(.L_x_50) ;  /* 0x0000000400709947 */ /* 0x000fea0003800000 */
[----:B------:R-:W-:Y:S05]  /*32f0*/  @!P0 BRA `(.L_x_51) ;  /* 0x0000000000a88947 */ /* 0x000fea0003800000 */
[----:B------:R-:W0:Y:S01]  /*3300*/  LDCU UR9, c[0x0][0x3ac] ;  /* 0x00007580ff0977ac */ /* 0x000e220008000800 */
[----:B------:R-:W5:Y:S01]  /*3310*/  LDCU.64 UR10, c[0x0][0x390] ;  /* 0x00007200ff0a77ac */ /* 0x000f620008000a00 */
[----:B0-----:R-:W-:-:S04]  /*3320*/  IMAD R8, R22, UR9, R23 ;  /* 0x0000000916087c24 */ /* 0x001fc8000f8e0217 */
[C---:B------:R-:W-:Y:S01]  /*3330*/  VIADD R9, R8.reuse, UR9 ;  /* 0x0000000908097c36 */ /* 0x040fe20008000000 */
[----:B------:R-:W-:-:S04]  /*3340*/  IADD3 R12, P1, PT, R8, UR6, RZ ;  /* 0x00000006080c7c10 */ /* 0x000fc8000ff3e0ff */
[C---:B---34-:R-:W-:Y:S02]  /*3350*/  IADD3 R13, P2, PT, R9.reuse, UR6, RZ ;  /* 0x00000006090d7c10 */ /* 0x058fe4000ff5e0ff */
[----:B------:R-:W-:Y:S02]  /*3360*/  LEA.HI.X.SX32 R15, R8, UR18, 0x1, P1 ;  /* 0x00000012080f7c11 */ /* 0x000fe400088f0eff */
[C---:B------:R-:W-:Y:S02]  /*3370*/  IADD3 R10, PT, PT, R9.reuse, UR9, RZ ;  /* 0x00000009090a7c10 */ /* 0x040fe4000fffe0ff */
[----:B-----5:R-:W-:Y:S02]  /*3380*/  LEA R8, P1, R12, UR10, 0x1 ;  /* 0x0000000a0c087c11 */ /* 0x020fe4000f8208ff */
[----:B------:R-:W-:Y:S02]  /*3390*/  LEA.HI.X.SX32 R14, R9, UR18, 0x1, P2 ;  /* 0x00000012090e7c11 */ /* 0x000fe400090f0eff */
[----:B------:R-:W-:-:S02]  /*33a0*/  LEA R26, P2, R13, UR10, 0x1 ;  /* 0x0000000a0d1a7c11 */ /* 0x000fc4000f8408ff */
[----:B------:R-:W-:Y:S01]  /*33b0*/  LEA.HI.X R9, R12, UR11, R15, 0x1, P1 ;  /* 0x0000000b0c097c11 */ /* 0x000fe200088f0c0f */
[C---:B------:R-:W-:Y:S01]  /*33c0*/  VIADD R12, R10.reuse, UR9 ;  /* 0x000000090a0c7c36 */ /* 0x040fe20008000000 */
[C---:B------:R-:W-:Y:S02]  /*33d0*/  IADD3 R11, P3, PT, R10.reuse, UR6, RZ ;  /* 0x000000060a0b7c10 */ /* 0x040fe4000ff7e0ff */
[----:B------:R-:W-:Y:S01]  /*33e0*/  LEA.HI.X R27, R13, UR11, R14, 0x1, P2 ;  /* 0x0000000b0d1b7c11 */ /* 0x000fe200090f0c0e */
[----:B------:R0:W3:Y:S01]  /*33f0*/  LDG.E.U16 R24, desc[UR12][R8.64] ;  /* 0x0000000c08187981 */ /* 0x0000e2000c1e1500 */
[----:B------:R-:W-:Y:S02]  /*3400*/  LEA.HI.X.SX32 R28, R10, UR18, 0x1, P3 ;  /* 0x000000120a1c7c11 */ /* 0x000fe400098f0eff */
[----:B------:R-:W-:Y:S01]  /*3410*/  LEA R14, P1, R11, UR10, 0x1 ;  /* 0x0000000a0b0e7c11 */ /* 0x000fe2000f8208ff */
[----:B------:R-:W4:Y:S01]  /*3420*/  LDG.E.U16 R26, desc[UR12][R26.64] ;  /* 0x0000000c1a1a7981 */ /* 0x000f22000c1e1500 */
[----:B------:R-:W-:-:S02]  /*3430*/  IADD3 R10, P2, PT, R12, UR6, RZ ;  /* 0x000000060c0a7c10 */ /* 0x000fc4000ff5e0ff */
[----:B------:R-:W-:Y:S02]  /*3440*/  LEA.HI.X R15, R11, UR11, R28, 0x1, P1 ;  /* 0x0000000b0b0f7c11 */ /* 0x000fe400088f0c1c */
[----:B------:R-:W-:Y:S02]  /*3450*/  LEA.HI.X.SX32 R11, R12, UR18, 0x1, P2 ;  /* 0x000000120c0b7c11 */ /* 0x000fe400090f0eff */
[C---:B------:R-:W-:Y:S01]  /*3460*/  LEA R12, P1, R10.reuse, UR10, 0x1 ;  /* 0x0000000a0a0c7c11 */ /* 0x040fe2000f8208ff */
[----:B------:R-:W5:Y:S03]  /*3470*/  LDG.E.U16 R14, desc[UR12][R14.64] ;  /* 0x0000000c0e0e7981 */ /* 0x000f66000c1e1500 */
[----:B------:R-:W-:-:S05]  /*3480*/  LEA.HI.X R13, R10, UR11, R11, 0x1, P1 ;  /* 0x0000000b0a0d7c11 */ /* 0x000fca00088f0c0b */
[----:B------:R-:W2:Y:S01]  /*3490*/  LDG.E.U16 R12, desc[UR12][R12.64] ;  /* 0x0000000c0c0c7981 */ /* 0x000ea2000c1e1500 */
[----:B------:R-:W1:Y:S01]  /*34a0*/  S2UR UR10, SR_CgaCtaId ;  /* 0x00000000000a79c3 */ /* 0x000e620000008800 */
[----:B------:R-:W-:Y:S02]  /*34b0*/  UMOV UR9, 0x400 ;  /* 0x0000040000097882 */ /* 0x000fe40000000000 */
[----:B------:R-:W-:-:S04]  /*34c0*/  UIADD3 UR9, UPT, UPT, UR9, 0x100, URZ ;  /* 0x0000010009097890 */ /* 0x000fc8000fffe0ff */
[----:B-1----:R-:W-:-:S06]  /*34d0*/  ULEA UR9, UR10, UR9, 0x18 ;  /* 0x000000090a097291 */ /* 0x002fcc000f8ec0ff */
[----:B------:R-:W-:-:S05]  /*34e0*/  LEA R28, R22, UR9, 0x2 ;  /* 0x00000009161c7c11 */ /* 0x000fca000f8e10ff */
[----:B0-----:R-:W0:Y:S04]  /*34f0*/  LDS.64 R8, [R28] ;  /* 0x000000001c087984 */ /* 0x001e280000000a00 */
[----:B------:R-:W1:Y:S01]  /*3500*/  LDS.64 R10, [R28+0x8] ;  /* 0x000008001c0a7984 */ /* 0x000e620000000a00 */
[----:B------:R-:W-:Y:S02]  /*3510*/  VIADD R22, R22, 0x4 ;  /* 0x0000000416167836 */ /* 0x000fe40000000000 */
[----:B---3--:R-:W-:Y:S02]  /*3520*/  IMAD.U32 R24, R24, 0x10000, RZ ;  /* 0x0001000018187824 */ /* 0x008fe400078e00ff */
[----:B----4-:R-:W-:Y:S02]  /*3530*/  IMAD.U32 R27, R26, 0x10000, RZ ;  /* 0x000100001a1b7824 */ /* 0x010fe400078e00ff */
[----:B0-----:R-:W-:-:S04]  /*3540*/  FFMA R8, R8, R24, R25 ;  /* 0x0000001808087223 */ /* 0x001fc80000000019 */
[----:B------:R-:W-:Y:S01]  /*3550*/  FFMA R9, R27, R9, R8 ;  /* 0x000000091b097223 */ /* 0x000fe20000000008 */
[----:B-----5:R-:W-:-:S05]  /*3560*/  SHF.L.U32 R14, R14, 0x10, RZ ;  /* 0x000000100e0e7819 */ /* 0x020fca00000006ff */
[----:B-1----:R-:W-:Y:S01]  /*3570*/  FFMA R10, R10, R14, R9 ;  /* 0x0000000e0a0a7223 */ /* 0x002fe20000000009 */
[----:B--2---:R-:W-:-:S04]  /*3580*/  IMAD.U32 R25, R12, 0x10000, RZ ;  /* 0x000100000c197824 */ /* 0x004fc800078e00ff */
[----:B------:R-:W-:-:S07]  /*3590*/  FFMA R25, R25, R11, R10 ;  /* 0x0000000b19197223 */ /* 0x000fce000000000a */
.L_x_51:
[----:B------:R-:W-:-:S04]  /*35a0*/  LOP3.LUT R8, R21, 0x3, RZ, 0xc0, !PT ;  /* 0x0000000315087812 */ /* 0x000fc800078ec0ff */
[----:B------:R-:W-:-:S13]  /*35b0*/  ISETP.NE.AND P1, PT, R8, RZ, PT ;  /* 0x000000ff0800720c */ /* 0x000fda0003f25270 */
[----:B------:R-:W-:Y:S05]  /*35c0*/  @!P1 BRA `(.L_x_50) ;  /* 0x0000000000b89947 */ /* 0x000fea0003800000 */
[----:B------:R-:W0:Y:S01]  /*35d0*/  LDCU UR9, c[0x0][0x3a8] ;  /* 0x00007500ff0977ac */ /* 0x000e220008000800 */
[----:B------:R-:W-:Y:S01]  /*35e0*/  ISETP.NE.AND P1, PT, R8, 0x1, PT ;  /* 0x000000010800780c */ /* 0x000fe20003f25270 */
[----:B0-----:R-:W-:-:S12]  /*35f0*/  ULOP3.LUT UP0, URZ, UR9, 0x1, URZ, 0xc0, !UPT ;  /* 0x0000000109ff7892 */ /* 0x001fd8000f80c0ff */
[----:B------:R-:W-:Y:S05]  /*3600*/  @!P1 BRA `(.L_x_52) ;  /* 0x0000000000649947 */ /* 0x000fea0003800000 */
[----:B------:R-:W0:Y:S01]  /*3610*/  LDCU UR9, c[0x0][0x3ac] ;  /* 0x00007580ff0977ac */ /* 0x000e220008000800 */
[----:B------:R-:W5:Y:S01]  /*3620*/  LDCU.64 UR10, c[0x0][0x390] ;  /* 0x00007200ff0a77ac */ /* 0x000f620008000a00 */
[----:B0-----:R-:W-:-:S04]  /*3630*/  IMAD R8, R22, UR9, R23 ;  /* 0x0000000916087c24 */ /* 0x001fc8000f8e0217 */
[C---:B------:R-:W-:Y:S01]  /*3640*/  VIADD R10, R8.reuse, UR9 ;  /* 0x00000009080a7c36 */ /* 0x040fe20008000000 */
[----:B------:R-:W-:-:S04]  /*3650*/  IADD3 R9, P1, PT, R8, UR6, RZ ;  /* 0x0000000608097c10 */ /* 0x000fc8000ff3e0ff */
[----:B------:R-:W-:Y:S02]  /*3660*/  LEA.HI.X.SX32 R8, R8, UR18, 0x1, P1 ;  /* 0x0000001208087c11 */ /* 0x000fe400088f0eff */
[C---:B-----5:R-:W-:Y:S02]  /*3670*/  LEA R12, P1, R9.reuse, UR10, 0x1 ;  /* 0x0000000a090c7c11 */ /* 0x060fe4000f8208ff */
[C---:B------:R-:W-:Y:S02]  /*3680*/  IADD3 R11, P2, PT, R10.reuse, UR6, RZ ;  /* 0x000000060a0b7c10 */ /* 0x040fe4000ff5e0ff */
[----:B---34-:R-:W-:Y:S02]  /*3690*/  LEA.HI.X R13, R9, UR11, R8, 0x1, P1 ;  /* 0x0000000b090d7c11 */ /* 0x018fe400088f0c08 */
[----:B------:R-:W-:Y:S02]  /*36a0*/  LEA.HI.X.SX32 R8, R10, UR18, 0x1, P2 ;  /* 0x000000120a087c11 */ /* 0x000fe400090f0eff */
[C---:B------:R-:W-:Y:S01]  /*36b0*/  LEA R10, P1, R11.reuse, UR10, 0x1 ;  /* 0x0000000a0b0a7c11 */ /* 0x040fe2000f8208ff */
[----:B------:R-:W3:Y:S03]  /*36c0*/  LDG.E.U16 R12, desc[UR12][R12.64] ;  /* 0x0000000c0c0c7981 */ /* 0x000ee6000c1e1500 */
[----:B------:R-:W-:-:S05]  /*36d0*/  LEA.HI.X R11, R11, UR11, R8, 0x1, P1 ;  /* 0x0000000b0b0b7c11 */ /* 0x000fca00088f0c08 */
[----:B------:R-:W4:Y:S01]  /*36e0*/  LDG.E.U16 R10, desc[UR12][R10.64] ;  /* 0x0000000c0a0a7981 */ /* 0x000f22000c1e1500 */
[----:B------:R-:W0:Y:S01]  /*36f0*/  S2UR UR10, SR_CgaCtaId ;  /* 0x00000000000a79c3 */ /* 0x000e220000008800 */
[----:B------:R-:W-:Y:S02]  /*3700*/  UMOV UR9, 0x400 ;  /* 0x0000040000097882 */ /* 0x000fe40000000000 */
[----:B------:R-:W-:-:S04]  /*3710*/  UIADD3 UR9, UPT, UPT, UR9, 0x100, URZ ;  /* 0x0000010009097890 */ /* 0x000fc8000fffe0ff */
[----:B0-----:R-:W-:-:S06]  /*3720*/  ULEA UR9, UR10, UR9, 0x18 ;  /* 0x000000090a097291 */ /* 0x001fcc000f8ec0ff */
[----:B------:R-:W-:-:S06]  /*3730*/  LEA R8, R22, UR9, 0x2 ;  /* 0x0000000916087c11 */ /* 0x000fcc000f8e10ff */
[----:B------:R-:W0:Y:S01]  /*3740*/  LDS.64 R8, [R8] ;  /* 0x0000000008087984 */ /* 0x000e220000000a00 */
[----:B------:R-:W-:Y:S01]  /*3750*/  VIADD R22, R22, 0x2 ;  /* 0x0000000216167836 */ /* 0x000fe20000000000 */
[----:B---3--:R-:W-:-:S05]  /*3760*/  SHF.L.U32 R14, R12, 0x10, RZ ;  /* 0x000000100c0e7819 */ /* 0x008fca00000006ff */
[----:B0-----:R-:W-:Y:S01]  /*3770*/  FFMA R14, R8, R14, R25 ;  /* 0x0000000e080e7223 */ /* 0x001fe20000000019 */
[----:B----4-:R-:W-:-:S04]  /*3780*/  IMAD.U32 R15, R10, 0x10000, RZ ;  /* 0x000100000a0f7824 */ /* 0x010fc800078e00ff */
[----:B------:R-:W-:-:S07]  /*3790*/  FFMA R25, R15, R9, R14 ;  /* 0x000000090f197223 */ /* 0x000fce000000000e */
.L_x_52:
[----:B------:R-:W-:Y:S05]  /*37a0*/  BRA.U !UP0, `(.L_x_50) ;  /* 0x0000000108407547 */ /* 0x000fea000b800000 */
[----:B------:R-:W0:Y:S01]  /*37b0*/  LDCU UR9, c[0x0][0x3ac] ;  /* 0x00007580ff0977ac */ /* 0x000e220008000800 */
[----:B------:R-:W5:Y:S01]  /*37c0*/  LDCU.64 UR10, c[0x0][0x390] ;  /* 0x00007200ff0a77ac */ /* 0x000f620008000a00 */
[----:B0-----:R-:W-:-:S05]  /*37d0*/  IMAD R8, R22, UR9, R23 ;  /* 0x0000000916087c24 */ /* 0x001fca000f8e0217 */
[----:B------:R-:W-:-:S04]  /*37e0*/  IADD3 R9, P1, PT, R8, UR6, RZ ;  /* 0x0000000608097c10 */ /* 0x000fc8000ff3e0ff */
[----:B------:R-:W-:Y:S02]  /*37f0*/  LEA.HI.X.SX32 R10, R8, UR18, 0x1, P1 ;  /* 0x00000012080a7c11 */ /* 0x000fe400088f0eff */
[----:B-----5:R-:W-:-:S04]  /*3800*/  LEA R8, P1, R9, UR10, 0x1 ;  /* 0x0000000a09087c11 */ /* 0x020fc8000f8208ff */
[----:B------:R-:W-:-:S05]  /*3810*/  LEA.HI.X R9, R9, UR11, R10, 0x1, P1 ;  /* 0x0000000b09097c11 */ /* 0x000fca00088f0c0a */
[----:B------:R-:W5:Y:S01]  /*3820*/  LDG.E.U16 R8, desc[UR12][R8.64] ;  /* 0x0000000c08087981 */ /* 0x000f62000c1e1500 */
[----:B------:R-:W0:Y:S01]  /*3830*/  S2UR UR10, SR_CgaCtaId ;  /* 0x00000000000a79c3 */ /* 0x000e220000008800 */
[----:B------:R-:W-:Y:S02]  /*3840*/  UMOV UR9, 0x400 ;  /* 0x0000040000097882 */ /* 0x000fe40000000000 */
[----:B------:R-:W-:-:S04]  /*3850*/  UIADD3 UR9, UPT, UPT, UR9, 0x100, URZ ;  /* 0x0000010009097890 */ /* 0x000fc8000fffe0ff */
[----:B0-----:R-:W-:-:S06]  /*3860*/  ULEA UR9, UR10, UR9, 0x18 ;  /* 0x000000090a097291 */ /* 0x001fcc000f8ec0ff */
[----:B------:R-:W-:-:S06]  /*3870*/  LEA R22, R22, UR9, 0x2 ;  /* 0x0000000916167c11 */ /* 0x000fcc000f8e10ff */
[----:B------:R-:W0:Y:S01]  /*3880*/  LDS R22, [R22] ;  /* 0x0000000016167984 */ /* 0x000e220000000800 */
[----:B-----5:R-:W-:-:S04]  /*3890*/  IMAD.U32 R10, R8, 0x10000, RZ ;  /* 0x00010000080a7824 */ /* 0x020fc800078e00ff */
[----:B0-----:R-:W-:-:S07]  /*38a0*/  FFMA R25, R22, R10, R25 ;  /* 0x0000000a16197223 */ /* 0x001fce0000000019 */
.L_x_50:
[----:B------:R-:W0:Y:S01]  /*38b0*/  LDC R12, c[0x0][0x3ac] ;  /* 0x0000eb00ff0c7b82 */ /* 0x000e220000000800 */
[----:B------:R-:W5:Y:S01]  /*38c0*/  LDCU.64 UR10, c[0x0][0x398] ;  /* 0x00007300ff0a77ac */ /* 0x000f620008000a00 */
[----:B------:R-:W-:Y:S01]  /*38d0*/  F2FP.BF16.F32.PACK_AB R25, RZ, R25 ;  /* 0x00000019ff19723e */ /* 0x000fe200000010ff */
[----:B0-----:R-:W-:Y:S01]  /*38e0*/  IMAD R8, R12, UR4, R23 ;  /* 0x000000040c087c24 */ /* 0x001fe2000f8e0217 */
[----:B------:R-:W-:-:S04]  /*38f0*/  IADD3 R23, PT, PT, R18, R23, RZ ;  /* 0x0000001712177210 */ /* 0x000fc80007ffe0ff */
[----:B------:R-:W-:-:S04]  /*3900*/  IADD3 R9, P1, PT, R8, UR6, RZ ;  /* 0x0000000608097c10 */ /* 0x000fc8000ff3e0ff */
[----:B------:R-:W-:Y:S02]  /*3910*/  LEA.HI.X.SX32 R10, R8, UR18, 0x1, P1 ;  /* 0x00000012080a7c11 */ /* 0x000fe400088f0eff */
[----:B-----5:R-:W-:-:S04]  /*3920*/  LEA R8, P1, R9, UR10, 0x1 ;  /* 0x0000000a09087c11 */ /* 0x020fc8000f8208ff */
[----:B------:R-:W-:Y:S02]  /*3930*/  LEA.HI.X R9, R9, UR11, R10, 0x1, P1 ;  /* 0x0000000b09097c11 */ /* 0x000fe400088f0c0a */
[----:B------:R-:W-:-:S03]  /*3940*/  ISETP.GE.AND P1, PT, R23, R12, PT ;  /* 0x0000000c1700720c */ /* 0x000fc60003f26270 */
[----:B------:R0:W-:Y:S10]  /*3950*/  STG.E.U16 desc[UR12][R8.64], R25 ;  /* 0x0000001908007986 */ /* 0x0001f4000c10150c */
[----:B------:R-:W-:Y:S05]  /*3960*/  @!P1 BRA `(.L_x_53) ;  /* 0xfffffff400109947 */ /* 0x000fea000383ffff */
.L_x_47:
[----:B------:R-:W-:Y:S05]  /*3970*/  BSYNC.RECONVERGENT B0 ;  /* 0x0000000000007941 */ /* 0x000fea0003800200 */
.L_x_46:
[----:B------:R-:W5:Y:S01]  /*3980*/  LDCU UR9, c[0x0][0x3a8] ;  /* 0x00007500ff0977ac */ /* 0x000f620008000800 */
[----:B------:R-:W-:-:S04]  /*3990*/  UIADD3 UR4, UPT, UPT, UR4, 0x1, URZ ;  /* 0x0000000104047890 */ /* 0x000fc8000fffe0ff */
[----:B-----5:R-:W-:Y:S01]  /*39a0*/  UISETP.NE.AND UP0, UPT, UR4, UR9, UPT ;  /* 0x000000090400728c */ /* 0x020fe2000bf05270 */
[----:B------:R-:W-:Y:S08]  /*39b0*/  BAR.SYNC.DEFER_BLOCKING 0x0 ;  /* 0x0000000000007b1d */ /* 0x000ff00000010000 */
[----:B------:R-:W-:Y:S05]  /*39c0*/  BRA.U UP0, `(.L_x_54) ;  /* 0xffffffc900907547 */ /* 0x000fea000b83ffff */
[----:B------:R-:W-:Y:S05]  /*39d0*/  EXIT ;  /* 0x000000000000794d */ /* 0x000fea0003800000 */
.L_x_19:
[----:B-1----:R-:W-:Y:S01]  /*39e0*/  IMAD.MOV.U32 R22, RZ, RZ, R10 ;  /* 0x000000ffff167224 */ /* 0x002fe200078e000a */
[----:B------:R-:W-:Y:S01]  /*39f0*/  MOV R15, 0xffffffff ;  /* 0xffffffff000f7802 */ /* 0x000fe20000000f00 */
[----:B------:R-:W-:Y:S02]  /*3a00*/  IMAD.MOV.U32 R24, RZ, RZ, 0x10 ;  /* 0x00000010ff187424 */ /* 0x000fe400078e00ff */
[----:B------:R-:W-:-:S07]  /*3a10*/  IMAD.MOV.U32 R25, RZ, RZ, 0x1f ;  /* 0x0000001fff197424 */ /* 0x000fce00078e00ff */
[----:B0-----:R-:W-:Y:S05]  /*3a20*/  WARPSYNC.COLLECTIVE R15, `(.L_x_55) ;  /* 0x000000000f087348 */ /* 0x001fea0003c00000 */
[----:B------:R1:W2:Y:S02]  /*3a30*/  SHFL.BFLY P4, R21, R22, R24, R25 ;  /* 0x0c00001816157389 */ /* 0x0002a40000080019 */
[----:B012---:R-:W-:Y:S05]  /*3a40*/  ENDCOLLECTIVE ;  /* 0x000000000000791b */ /* 0x007fea0003800000 */
.L_x_55:
[----:B------:R-:W-:Y:S02]  /*3a50*/  IMAD.MOV.U32 R24, RZ, RZ, 0x8 ;  /* 0x00000008ff187424 */ /* 0x000fe400078e00ff */
[----:B------:R-:W-:-:S05]  /*3a60*/  IMAD.MOV.U32 R11, RZ, RZ, R21 ;  /* 0x000000ffff0b7224 */ /* 0x000fca00078e0015 */
[----:B------:R-:W-:-:S05]  /*3a70*/  FMNMX R11, R11, R10, !PT ;  /* 0x0000000a0b0b7209 */ /* 0x000fca0007800000 */
[----:B------:R-:W-:-:S07]  /*3a80*/  IMAD.MOV.U32 R22, RZ, RZ, R11 ;  /* 0x000000ffff167224 */ /* 0x000fce00078e000b */
[----:B------:R-:W-:Y:S05]  /*3a90*/  WARPSYNC.COLLECTIVE R15, `(.L_x_56) ;  /* 0x000000000f087348 */ /* 0x000fea0003c00000 */
[----:B------:R0:W1:Y:S02]  /*3aa0*/  SHFL.BFLY P4, R21, R22, R24, R25 ;  /* 0x0c00001816157389 */ /* 0x0000640000080019 */
[----:B01----:R-:W-:Y:S05]  /*3ab0*/  ENDCOLLECTIVE ;  /* 0x000000000000791b */ /* 0x003fea0003800000 */
.L_x_56:
[----:B------:R-:W-:Y:S01]  /*3ac0*/  IMAD.MOV.U32 R24, RZ, RZ, 0x4 ;  /* 0x00000004ff187424 */ /* 0x000fe200078e00ff */
[----:B------:R-:W-:-:S04]  /*3ad0*/  MOV R12, R21 ;  /* 0x00000015000c7202 */ /* 0x000fc80000000f00 */
[----:B------:R-:W-:-:S05]  /*3ae0*/  FMNMX R12, R11, R12, !PT ;  /* 0x0000000c0b0c7209 */ /* 0x000fca0007800000 */
[----:B------:R-:W-:-:S07]  /*3af0*/  IMAD.MOV.U32 R22, RZ, RZ, R12 ;  /* 0x000000ffff167224 */ /* 0x000fce00078e000c */
[----:B------:R-:W-:Y:S05]  /*3b00*/  WARPSYNC.COLLECTIVE R15, `(.L_x_57) ;  /* 0x000000000f087348 */ /* 0x000fea0003c00000 */
[----:B------:R0:W1:Y:S02]  /*3b10*/  SHFL.BFLY P4, R21, R22, R24, R25 ;  /* 0x0c00001816157389 */ /* 0x0000640000080019 */
[----:B01----:R-:W-:Y:S05]  /*3b20*/  ENDCOLLECTIVE ;  /* 0x000000000000791b */ /* 0x003fea0003800000 */
.L_x_57:
[----:B------:R-:W-:Y:S02]  /*3b30*/  IMAD.MOV.U32 R24, RZ, RZ, 0x2 ;  /* 0x00000002ff187424 */ /* 0x000fe400078e00ff */
[----:B------:R-:W-:-:S05]  /*3b40*/  IMAD.MOV.U32 R13, RZ, RZ, R21 ;  /* 0x000000ffff0d7224 */ /* 0x000fca00078e0015 */
[----:B------:R-:W-:-:S04]  /*3b50*/  FMNMX R13, R12, R13, !PT ;  /* 0x0000000d0c0d7209 */ /* 0x000fc80007800000 */
[----:B------:R-:W-:-:S07]  /*3b60*/  MOV R22, R13 ;  /* 0x0000000d00167202 */ /* 0x000fce0000000f00 */
[----:B------:R-:W-:Y:S05]  /*3b70*/  WARPSYNC.COLLECTIVE R15, `(.L_x_58) ;  /* 0x000000000f087348 */ /* 0x000fea0003c00000 */
[----:B------:R0:W1:Y:S02]  /*3b80*/  SHFL.BFLY P4, R21, R22, R24, R25 ;  /* 0x0c00001816157389 */ /* 0x0000640000080019 */
[----:B01----:R-:W-:Y:S05]  /*3b90*/  ENDCOLLECTIVE ;  /* 0x000000000000791b */ /* 0x003fea0003800000 */
.L_x_58:
[----:B------:R-:W-:Y:S02]  /*3ba0*/  HFMA2 R24, -RZ, RZ, 0, 5.9604644775390625e-08 ;  /* 0x00000001ff187431 */ /* 0x000fe400000001ff */
[----:B------:R-:W-:-:S05]  /*3bb0*/  IMAD.MOV.U32 R14, RZ, RZ, R21 ;  /* 0x000000ffff0e7224 */ /* 0x000fca00078e0015 */
[----:B------:R-:W-:-:S05]  /*3bc0*/  FMNMX R14, R13, R14, !PT ;  /* 0x0000000e0d0e7209 */ /* 0x000fca0007800000 */
[----:B------:R-:W-:-:S07]  /*3bd0*/  IMAD.MOV.U32 R22, RZ, RZ, R14 ;  /* 0x000000ffff167224 */ /* 0x000fce00078e000e */
[----:B------:R-:W-:Y:S05]  /*3be0*/  WARPSYNC.COLLECTIVE R15, `(.L_x_59) ;  /* 0x000000000f087348 */ /* 0x000fea0003c00000 */
[----:B------:R0:W1:Y:S02]  /*3bf0*/  SHFL.BFLY P4, R21, R22, R24, R25 ;  /* 0x0c00001816157389 */ /* 0x0000640000080019 */
[----:B01----:R-:W-:Y:S05]  /*3c00*/  ENDCOLLECTIVE ;  /* 0x000000000000791b */ /* 0x003fea0003800000 */
.L_x_59:
[----:B------:R-:W-:Y:S01]  /*3c10*/  IMAD.MOV.U32 R19, RZ, RZ, R21 ;  /* 0x000000ffff137224 */ /* 0x000fe200078e0015 */
[----:B------:R-:W-:Y:S06]  /*3c20*/  BRA `(.L_x_60) ;  /* 0xffffffdc00747947 */ /* 0x000fec000383ffff */
.L_x_26:
[----:B----4-:R-:W-:Y:S01]  /*3c30*/  IMAD.MOV.U32 R22, RZ, RZ, R9 ;  /* 0x000000ffff167224 */ /* 0x010fe200078e0009 */
[----:B------:R-:W-:Y:S01]  /*3c40*/  MOV R25, 0x1f ;  /* 0x0000001f00197802 */ /* 0x000fe20000000f00 */
[----:B------:R-:W-:Y:S02]  /*3c50*/  IMAD.MOV.U32 R24, RZ, RZ, 0x10 ;  /* 0x00000010ff187424 */ /* 0x000fe400078e00ff */
[----:B0-----:R-:W-:-:S07]  /*3c60*/  IMAD.MOV.U32 R15, RZ, RZ, -0x1 ;  /* 0xffffffffff0f7424 */ /* 0x001fce00078e00ff */
[----:B-123--:R-:W-:Y:S05]  /*3c70*/  WARPSYNC.COLLECTIVE R15, `(.L_x_61) ;  /* 0x000000000f087348 */ /* 0x00efea0003c00000 */
[----:B------:R0:W4:Y:S02]  /*3c80*/  SHFL.BFLY P4, R21, R22, R24, R25 ;  /* 0x0c00001816157389 */ /* 0x0001240000080019 */
[----:B01234-:R-:W-:Y:S05]  /*3c90*/  ENDCOLLECTIVE ;  /* 0x000000000000791b */ /* 0x01ffea0003800000 */
.L_x_61:
[----:B------:R-:W-:Y:S02]  /*3ca0*/  HFMA2 R24, -RZ, RZ, 0, 4.76837158203125e-07 ;  /* 0x00000008ff187431 */ /* 0x000fe400000001ff */
[----:B------:R-:W-:-:S04]  /*3cb0*/  IMAD.MOV.U32 R10, RZ, RZ, R21 ;  /* 0x000000ffff0a7224 */ /* 0x000fc800078e0015 */
[----:B------:R-:W-:-:S04]  /*3cc0*/  FADD R10, R10, R9 ;  /* 0x000000090a0a7221 */ /* 0x000fc80000000000 */
[----:B------:R-:W-:-:S07]  /*3cd0*/  IMAD.MOV.U32 R22, RZ, RZ, R10 ;  /* 0x000000ffff167224 */ /* 0x000fce00078e000a */
[----:B------:R-:W-:Y:S05]  /*3ce0*/  WARPSYNC.COLLECTIVE R15, `(.L_x_62) ;  /* 0x000000000f087348 */ /* 0x000fea0003c00000 */
[----:B------:R0:W1:Y:S02]  /*3cf0*/  SHFL.BFLY P4, R21, R22, R24, R25 ;  /* 0x0c00001816157389 */ /* 0x0000640000080019 */
[----:B01----:R-:W-:Y:S05]  /*3d00*/  ENDCOLLECTIVE ;  /* 0x000000000000791b */ /* 0x003fea0003800000 */
.L_x_62:
[----:B------:R-:W-:Y:S02]  /*3d10*/  IMAD.MOV.U32 R24, RZ, RZ, 0x4 ;  /* 0x00000004ff187424 */ /* 0x000fe400078e00ff */
[----:B------:R-:W-:-:S04]  /*3d20*/  IMAD.MOV.U32 R11, RZ, RZ, R21 ;  /* 0x000000ffff0b7224 */ /* 0x000fc800078e0015 */
[----:B------:R-:W-:-:S04]  /*3d30*/  FADD R11, R10, R11 ;  /* 0x0000000b0a0b7221 */ /* 0x000fc80000000000 */
[----:B------:R-:W-:-:S07]  /*3d40*/  IMAD.MOV.U32 R22, RZ, RZ, R11 ;  /* 0x000000ffff167224 */ /* 0x000fce00078e000b */
[----:B------:R-:W-:Y:S05]  /*3d50*/  WARPSYNC.COLLECTIVE R15, `(.L_x_63) ;  /* 0x000000000f087348 */ /* 0x000fea0003c00000 */
[----:B------:R0:W1:Y:S02]  /*3d60*/  SHFL.BFLY P4, R21, R22, R24, R25 ;  /* 0x0c00001816157389 */ /* 0x0000640000080019 */
[----:B01----:R-:W-:Y:S05]  /*3d70*/  ENDCOLLECTIVE ;  /* 0x000000000000791b */ /* 0x003fea0003800000 */
.L_x_63:
[----:B------:R-:W-:Y:S01]  /*3d80*/  IMAD.MOV.U32 R24, RZ, RZ, 0x2 ;  /* 0x00000002ff187424 */ /* 0x000fe200078e00ff */
[----:B------:R-:W-:-:S05]  /*3d90*/  MOV R12, R21 ;  /* 0x00000015000c7202 */ /* 0x000fca0000000f00 */
[----:B------:R-:W-:-:S04]  /*3da0*/  FADD R12, R11, R12 ;  /* 0x0000000c0b0c7221 */ /* 0x000fc80000000000 */
[----:B------:R-:W-:-:S07]  /*3db0*/  IMAD.MOV.U32 R22, RZ, RZ, R12 ;  /* 0x000000ffff167224 */ /* 0x000fce00078e000c */
[----:B------:R-:W-:Y:S05]  /*3dc0*/  WARPSYNC.COLLECTIVE R15, `(.L_x_64) ;  /* 0x000000000f087348 */ /* 0x000fea0003c00000 */
[----:B------:R0:W1:Y:S02]  /*3dd0*/  SHFL.BFLY P4, R21, R22, R24, R25 ;  /* 0x0c00001816157389 */ /* 0x0000640000080019 */
[----:B01----:R-:W-:Y:S05]  /*3de0*/  ENDCOLLECTIVE ;  /* 0x000000000000791b */ /* 0x003fea0003800000 */
.L_x_64:
[----:B------:R-:W-:Y:S02]  /*3df0*/  IMAD.MOV.U32 R24, RZ, RZ, 0x1 ;  /* 0x00000001ff187424 */ /* 0x000fe400078e00ff */
[----:B------:R-:W-:-:S04]  /*3e00*/  IMAD.MOV.U32 R13, RZ, RZ, R21 ;  /* 0x000000ffff0d7224 */ /* 0x000fc800078e0015 */
[----:B------:R-:W-:-:S05]  /*3e10*/  FADD R13, R12, R13 ;  /* 0x0000000d0c0d7221 */ /* 0x000fca0000000000 */
[----:B------:R-:W-:-:S07]  /*3e20*/  MOV R22, R13 ;  /* 0x0000000d00167202 */ /* 0x000fce0000000f00 */
[----:B------:R-:W-:Y:S05]  /*3e30*/  WARPSYNC.COLLECTIVE R15, `(.L_x_65) ;  /* 0x000000000f087348 */ /* 0x000fea0003c00000 */
[----:B------:R0:W1:Y:S02]  /*3e40*/  SHFL.BFLY P4, R21, R22, R24, R25 ;  /* 0x0c00001816157389 */ /* 0x0000640000080019 */
[----:B01----:R-:W-:Y:S05]  /*3e50*/  ENDCOLLECTIVE ;  /* 0x000000000000791b */ /* 0x003fea0003800000 */
.L_x_65:
[----:B------:R-:W-:Y:S01]  /*3e60*/  IMAD.MOV.U32 R20, RZ, RZ, R21 ;  /* 0x000000ffff147224 */ /* 0x000fe200078e0015 */
[----:B------:R-:W-:Y:S06]  /*3e70*/  BRA `(.L_x_66) ;  /* 0xffffffe400647947 */ /* 0x000fec000383ffff */
        .weak           $__internal_0_$__cuda_sm3x_div_rn_noftz_f32_slowpath
        .type           $__internal_0_$__cuda_sm3x_div_rn_noftz_f32_slowpath,@function
        .size           $__internal_0_$__cuda_sm3x_div_rn_noftz_f32_slowpath,(.L_x_237 - $__internal_0_$__cuda_sm3x_div_rn_noftz_f32_slowpath)
$__internal_0_$__cuda_sm3x_div_rn_noftz_f32_slowpath:
[--C-:B------:R-:W-:Y:S01]  /*3e80*/  SHF.R.U32.HI R14, RZ, 0x17, R20.reuse ;  /* 0x00000017ff0e7819 */ /* 0x100fe20000011614 */
[----:B------:R-:W-:Y:S01]  /*3e90*/  BSSY.RECONVERGENT B3, `(.L_x_67) ;  /* 0x0000063000037945 */ /* 0x000fe20003800200 */
[----:B------:R-:W-:Y:S01]  /*3ea0*/  SHF.R.U32.HI R8, RZ, 0x17, R9 ;  /* 0x00000017ff087819 */ /* 0x000fe20000011609 */
[----:B------:R-:W-:Y:S01]  /*3eb0*/  IMAD.MOV.U32 R22, RZ, RZ, R20 ;  /* 0x000000ffff167224 */ /* 0x000fe200078e0014 */
[----:B------:R-:W-:Y:S02]  /*3ec0*/  LOP3.LUT R14, R14, 0xff, RZ, 0xc0, !PT ;  /* 0x000000ff0e0e7812 */ /* 0x000fe400078ec0ff */
[----:B------:R-:W-:-:S03]  /*3ed0*/  LOP3.LUT R8, R8, 0xff, RZ, 0xc0, !PT ;  /* 0x000000ff08087812 */ /* 0x000fc600078ec0ff */
[----:B------:R-:W-:Y:S01]  /*3ee0*/  VIADD R25, R14, 0xffffffff ;  /* 0xffffffff0e197836 */ /* 0x000fe20000000000 */
[----:B------:R-:W-:-:S04]  /*3ef0*/  IADD3 R24, PT, PT, R8, -0x1, RZ ;  /* 0xffffffff08187810 */ /* 0x000fc80007ffe0ff */
[----:B------:R-:W-:-:S04]  /*3f00*/  ISETP.GT.U32.AND P0, PT, R25, 0xfd, PT ;  /* 0x000000fd1900780c */ /* 0x000fc80003f04070 */
[----:B------:R-:W-:-:S13]  /*3f10*/  ISETP.GT.U32.OR P0, PT, R24, 0xfd, P0 ;  /* 0x000000fd1800780c */ /* 0x000fda0000704470 */
[----:B------:R-:W-:Y:S01]  /*3f20*/  @!P0 IMAD.MOV.U32 R21, RZ, RZ, RZ ;  /* 0x000000ffff158224 */ /* 0x000fe200078e00ff */
[----:B------:R-:W-:Y:S06]  /*3f30*/  @!P0 BRA `(.L_x_68) ;  /* 0x00000000005c8947 */ /* 0x000fec0003800000 */
[----:B------:R-:W-:Y:S02]  /*3f40*/  FSETP.GTU.FTZ.AND P0, PT, |R9|, +INF , PT ;  /* 0x7f8000000900780b */ /* 0x000fe40003f1c200 */
[----:B------:R-:W-:-:S04]  /*3f50*/  FSETP.GTU.FTZ.AND P1, PT, |R20|, +INF , PT ;  /* 0x7f8000001400780b */ /* 0x000fc80003f3c200 */
[----:B------:R-:W-:-:S13]  /*3f60*/  PLOP3.LUT P0, PT, P0, P1, PT, 0xf8, 0x8f ;  /* 0x00000000008f781c */ /* 0x000fda0000703f70 */
[----:B------:R-:W-:Y:S05]  /*3f70*/  @P0 BRA `(.L_x_69) ;  /* 0x00000004004c0947 */ /* 0x000fea0003800000 */
[----:B------:R-:W-:-:S13]  /*3f80*/  LOP3.LUT P0, RZ, R22, 0x7fffffff, R9, 0xc8, !PT ;  /* 0x7fffffff16ff7812 */ /* 0x000fda000780c809 */
[----:B------:R-:W-:Y:S05]  /*3f90*/  @!P0 BRA `(.L_x_70) ;  /* 0x00000004003c8947 */ /* 0x000fea0003800000 */
[C---:B------:R-:W-:Y:S02]  /*3fa0*/  FSETP.NEU.FTZ.AND P1, PT, |R9|.reuse, +INF , PT ;  /* 0x7f8000000900780b */ /* 0x040fe40003f3d200 */
[----:B------:R-:W-:Y:S02]  /*3fb0*/  FSETP.NEU.FTZ.AND P3, PT, |R20|, +INF , PT ;  /* 0x7f8000001400780b */ /* 0x000fe40003f7d200 */
[----:B------:R-:W-:-:S11]  /*3fc0*/  FSETP.NEU.FTZ.AND P0, PT, |R9|, +INF , PT ;  /* 0x7f8000000900780b */ /* 0x000fd60003f1d200 */
[----:B------:R-:W-:Y:S05]  /*3fd0*/  @!P3 BRA !P1, `(.L_x_70) ;  /* 0x00000004002cb947 */ /* 0x000fea0004800000 */
[----:B------:R-:W-:-:S04]  /*3fe0*/  LOP3.LUT P1, RZ, R9, 0x7fffffff, RZ, 0xc0, !PT ;  /* 0x7fffffff09ff7812 */ /* 0x000fc8000782c0ff */
[----:B------:R-:W-:-:S13]  /*3ff0*/  PLOP3.LUT P1, PT, P3, P1, PT, 0x2f, 0xf2 ;  /* 0x0000000000f2781c */ /* 0x000fda0001f22577 */
[----:B------:R-:W-:Y:S05]  /*4000*/  @P1 BRA `(.L_x_71) ;  /* 0x0000000400181947 */ /* 0x000fea0003800000 */
[----:B------:R-:W-:-:S04]  /*4010*/  LOP3.LUT P1, RZ, R22, 0x7fffffff, RZ, 0xc0, !PT ;  /* 0x7fffffff16ff7812 */ /* 0x000fc8000782c0ff */
[----:B------:R-:W-:-:S13]  /*4020*/  PLOP3.LUT P0, PT, P0, P1, PT, 0x2f, 0xf2 ;  /* 0x0000000000f2781c */ /* 0x000fda0000702577 */
[----:B------:R-:W-:Y:S05]  /*4030*/  @P0 BRA `(.L_x_72) ;  /* 0x0000000400000947 */ /* 0x000fea0003800000 */
[----:B------:R-:W-:Y:S02]  /*4040*/  ISETP.GE.AND P0, PT, R24, RZ, PT ;  /* 0x000000ff1800720c */ /* 0x000fe40003f06270 */
[----:B------:R-:W-:-:S11]  /*4050*/  ISETP.GE.AND P1, PT, R25, RZ, PT ;  /* 0x000000ff1900720c */ /* 0x000fd60003f26270 */
[----:B------:R-:W-:Y:S01]  /*4060*/  @P0 IMAD.MOV.U32 R21, RZ, RZ, RZ ;  /* 0x000000ffff150224 */ /* 0x000fe200078e00ff */
[----:B------:R-:W-:Y:S01]  /*4070*/  @!P0 MOV R21, 0xffffffc0 ;  /* 0xffffffc000158802 */ /* 0x000fe20000000f00 */
[----:B------:R-:W-:Y:S01]  /*4080*/  @!P0 FFMA R9, R9, 1.84467440737095516160e+19, RZ ;  /* 0x5f80000009098823 */ /* 0x000fe200000000ff */
[----:B------:R-:W-:-:S03]  /*4090*/  @!P1 FFMA R22, R20, 1.84467440737095516160e+19, RZ ;  /* 0x5f80000014169823 */ /* 0x000fc600000000ff */
[----:B------:R-:W-:-:S07]  /*40a0*/  @!P1 VIADD R21, R21, 0x40 ;  /* 0x0000004015159836 */ /* 0x000fce0000000000 */
.L_x_68:
[----:B------:R-:W-:Y:S01]  /*40b0*/  LEA R25, R14, 0xc0800000, 0x17 ;  /* 0xc08000000e197811 */ /* 0x000fe200078eb8ff */
[----:B------:R-:W-:Y:S01]  /*40c0*/  BSSY.RECONVERGENT B4, `(.L_x_73) ;  /* 0x0000036000047945 */ /* 0x000fe20003800200 */
[----:B------:R-:W-:-:S03]  /*40d0*/  IADD3 R24, PT, PT, R8, -0x7f, RZ ;  /* 0xffffff8108187810 */ /* 0x000fc60007ffe0ff */
[----:B------:R-:W-:Y:S02]  /*40e0*/  IMAD.IADD R26, R22, 0x1, -R25 ;  /* 0x00000001161a7824 */ /* 0x000fe400078e0a19 */
[C---:B------:R-:W-:Y:S01]  /*40f0*/  IMAD R8, R24.reuse, -0x800000, R9 ;  /* 0xff80000018087824 */ /* 0x040fe200078e0209 */
[----:B------:R-:W-:Y:S01]  /*4100*/  IADD3 R24, PT, PT, R24, 0x7f, -R14 ;  /* 0x0000007f18187810 */ /* 0x000fe20007ffe80e */
[----:B------:R-:W0:Y:S01]  /*4110*/  MUFU.RCP R22, R26 ;  /* 0x0000001a00167308 */ /* 0x000e220000001000 */
[----:B------:R-:W-:-:S03]  /*4120*/  FADD.FTZ R25, -R26, -RZ ;  /* 0x800000ff1a197221 */ /* 0x000fc60000010100 */
[----:B------:R-:W-:Y:S02]  /*4130*/  IMAD.IADD R21, R24, 0x1, R21 ;  /* 0x0000000118157824 */ /* 0x000fe400078e0215 */
[----:B0-----:R-:W-:-:S04]  /*4140*/  FFMA R27, R22, R25, 1 ;  /* 0x3f800000161b7423 */ /* 0x001fc80000000019 */
[----:B------:R-:W-:-:S04]  /*4150*/  FFMA R9, R22, R27, R22 ;  /* 0x0000001b16097223 */ /* 0x000fc80000000016 */
[----:B------:R-:W-:-:S04]  /*4160*/  FFMA R22, R8, R9, RZ ;  /* 0x0000000908167223 */ /* 0x000fc800000000ff */
[----:B------:R-:W-:-:S04]  /*4170*/  FFMA R27, R25, R22, R8 ;  /* 0x00000016191b7223 */ /* 0x000fc80000000008 */
[----:B------:R-:W-:-:S04]  /*4180*/  FFMA R22, R9, R27, R22 ;  /* 0x0000001b09167223 */ /* 0x000fc80000000016 */
[----:B------:R-:W-:-:S04]  /*4190*/  FFMA R25, R25, R22, R8 ;  /* 0x0000001619197223 */ /* 0x000fc80000000008 */
[----:B------:R-:W-:-:S05]  /*41a0*/  FFMA R8, R9, R25, R22 ;  /* 0x0000001909087223 */ /* 0x000fca0000000016 */
[----:B------:R-:W-:-:S04]  /*41b0*/  SHF.R.U32.HI R14, RZ, 0x17, R8 ;  /* 0x00000017ff0e7819 */ /* 0x000fc80000011608 */
[----:B------:R-:W-:-:S05]  /*41c0*/  LOP3.LUT R14, R14, 0xff, RZ, 0xc0, !PT ;  /* 0x000000ff0e0e7812 */ /* 0x000fca00078ec0ff */
[----:B------:R-:W-:-:S05]  /*41d0*/  IMAD.IADD R14, R14, 0x1, R21 ;  /* 0x000000010e0e7824 */ /* 0x000fca00078e0215 */
[----:B------:R-:W-:-:S04]  /*41e0*/  IADD3 R24, PT, PT, R14, -0x1, RZ ;  /* 0xffffffff0e187810 */ /* 0x000fc80007ffe0ff */
[----:B------:R-:W-:-:S13]  /*41f0*/  ISETP.GE.U32.AND P0, PT, R24, 0xfe, PT ;  /* 0x000000fe1800780c */ /* 0x000fda0003f06070 */
[----:B------:R-:W-:Y:S05]  /*4200*/  @!P0 BRA `(.L_x_74) ;  /* 0x0000000000808947 */ /* 0x000fea0003800000 */
[----:B------:R-:W-:-:S13]  /*4210*/  ISETP.GT.AND P0, PT, R14, 0xfe, PT ;  /* 0x000000fe0e00780c */ /* 0x000fda0003f04270 */
[----:B------:R-:W-:Y:S05]  /*4220*/  @P0 BRA `(.L_x_75) ;  /* 0x00000000006c0947 */ /* 0x000fea0003800000 */
[----:B------:R-:W-:-:S13]  /*4230*/  ISETP.GE.AND P0, PT, R14, 0x1, PT ;  /* 0x000000010e00780c */ /* 0x000fda0003f06270 */
[----:B------:R-:W-:Y:S05]  /*4240*/  @P0 BRA `(.L_x_76) ;  /* 0x0000000000740947 */ /* 0x000fea0003800000 */
[----:B------:R-:W-:Y:S02]  /*4250*/  ISETP.GE.AND P0, PT, R14, -0x18, PT ;  /* 0xffffffe80e00780c */ /* 0x000fe40003f06270 */
[----:B------:R-:W-:-:S11]  /*4260*/  LOP3.LUT R8, R8, 0x80000000, RZ, 0xc0, !PT ;  /* 0x8000000008087812 */ /* 0x000fd600078ec0ff */
[----:B------:R-:W-:Y:S05]  /*4270*/  @!P0 BRA `(.L_x_76) ;  /* 0x0000000000688947 */ /* 0x000fea0003800000 */
[-CC-:B------:R-:W-:Y:S01]  /*4280*/  FFMA.RZ R21, R9, R25.reuse, R22.reuse ;  /* 0x0000001909157223 */ /* 0x180fe2000000c016 */
[C---:B------:R-:W-:Y:S02]  /*4290*/  ISETP.NE.AND P3, PT, R14.reuse, RZ, PT ;  /* 0x000000ff0e00720c */ /* 0x040fe40003f65270 */
[C---:B------:R-:W-:Y:S02]  /*42a0*/  ISETP.NE.AND P1, PT, R14.reuse, RZ, PT ;  /* 0x000000ff0e00720c */ /* 0x040fe40003f25270 */
[----:B------:R-:W-:Y:S01]  /*42b0*/  LOP3.LUT R24, R21, 0x7fffff, RZ, 0xc0, !PT ;  /* 0x007fffff15187812 */ /* 0x000fe200078ec0ff */
[CCC-:B------:R-:W-:Y:S01]  /*42c0*/  FFMA.RP R21, R9.reuse, R25.reuse, R22.reuse ;  /* 0x0000001909157223 */ /* 0x1c0fe20000008016 */
[----:B------:R-:W-:Y:S01]  /*42d0*/  FFMA.RM R22, R9, R25, R22 ;  /* 0x0000001909167223 */ /* 0x000fe20000004016 */
[----:B------:R-:W-:Y:S01]  /*42e0*/  VIADD R9, R14, 0x20 ;  /* 0x000000200e097836 */ /* 0x000fe20000000000 */
[----:B------:R-:W-:Y:S01]  /*42f0*/  LOP3.LUT R24, R24, 0x800000, RZ, 0xfc, !PT ;  /* 0x0080000018187812 */ /* 0x000fe200078efcff */
[----:B------:R-:W-:-:S02]  /*4300*/  IMAD.MOV R14, RZ, RZ, -R14 ;  /* 0x000000ffff0e7224 */ /* 0x000fc400078e0a0e */
[----:B------:R-:W-:Y:S02]  /*4310*/  FSETP.NEU.FTZ.AND P0, PT, R21, R22, PT ;  /* 0x000000161500720b */ /* 0x000fe40003f1d000 */
[----:B------:R-:W-:Y:S02]  /*4320*/  SHF.L.U32 R9, R24, R9, RZ ;  /* 0x0000000918097219 */ /* 0x000fe400000006ff */
[----:B------:R-:W-:Y:S02]  /*4330*/  SEL R21, R14, RZ, P3 ;  /* 0x000000ff0e157207 */ /* 0x000fe40001800000 */
[----:B------:R-:W-:Y:S02]  /*4340*/  ISETP.NE.AND P1, PT, R9, RZ, P1 ;  /* 0x000000ff0900720c */ /* 0x000fe40000f25270 */
[----:B------:R-:W-:Y:S02]  /*4350*/  SHF.R.U32.HI R21, RZ, R21, R24 ;  /* 0x00000015ff157219 */ /* 0x000fe40000011618 */
[----:B------:R-:W-:-:S02]  /*4360*/  PLOP3.LUT P0, PT, P0, P1, PT, 0xf8, 0x8f ;  /* 0x00000000008f781c */ /* 0x000fc40000703f70 */
[----:B------:R-:W-:Y:S02]  /*4370*/  SHF.R.U32.HI R14, RZ, 0x1, R21 ;  /* 0x00000001ff0e7819 */ /* 0x000fe40000011615 */
[----:B------:R-:W-:-:S04]  /*4380*/  SEL R9, RZ, 0x1, !P0 ;  /* 0x00000001ff097807 */ /* 0x000fc80004000000 */
[----:B------:R-:W-:-:S04]  /*4390*/  LOP3.LUT R22, R9, 0x1, R14, 0xf8, !PT ;  /* 0x0000000109167812 */ /* 0x000fc800078ef80e */
[----:B------:R-:W-:-:S04]  /*43a0*/  LOP3.LUT R21, R22, R21, RZ, 0xc0, !PT ;  /* 0x0000001516157212 */ /* 0x000fc800078ec0ff */
[----:B------:R-:W-:-:S04]  /*43b0*/  IADD3 R21, PT, PT, R14, R21, RZ ;  /* 0x000000150e157210 */ /* 0x000fc80007ffe0ff */
[----:B------:R-:W-:Y:S01]  /*43c0*/  LOP3.LUT R8, R21, R8, RZ, 0xfc, !PT ;  /* 0x0000000815087212 */ /* 0x000fe200078efcff */
[----:B------:R-:W-:Y:S06]  /*43d0*/  BRA `(.L_x_76) ;  /* 0x0000000000107947 */ /* 0x000fec0003800000 */
.L_x_75:
[----:B------:R-:W-:-:S04]  /*43e0*/  LOP3.LUT R8, R8, 0x80000000, RZ, 0xc0, !PT ;  /* 0x8000000008087812 */ /* 0x000fc800078ec0ff */
[----:B------:R-:W-:Y:S01]  /*43f0*/  LOP3.LUT R8, R8, 0x7f800000, RZ, 0xfc, !PT ;  /* 0x7f80000008087812 */ /* 0x000fe200078efcff */
[----:B------:R-:W-:Y:S06]  /*4400*/  BRA `(.L_x_76) ;  /* 0x0000000000047947 */ /* 0x000fec0003800000 */
.L_x_74:
[----:B------:R-:W-:-:S07]  /*4410*/  IMAD R8, R21, 0x800000, R8 ;  /* 0x0080000015087824 */ /* 0x000fce00078e0208 */
.L_x_76:
[----:B------:R-:W-:Y:S05]  /*4420*/  BSYNC.RECONVERGENT B4 ;  /* 0x0000000000047941 */ /* 0x000fea0003800200 */
.L_x_73:
[----:B------:R-:W-:Y:S05]  /*4430*/  BRA `(.L_x_77) ;  /* 0x0000000000207947 */ /* 0x000fea0003800000 */
.L_x_72:
[----:B------:R-:W-:-:S04]  /*4440*/  LOP3.LUT R8, R22, 0x80000000, R9, 0x48, !PT ;  /* 0x8000000016087812 */ /* 0x000fc800078e4809 */
[----:B------:R-:W-:Y:S01]  /*4450*/  LOP3.LUT R8, R8, 0x7f800000, RZ, 0xfc, !PT ;  /* 0x7f80000008087812 */ /* 0x000fe200078efcff */
[----:B------:R-:W-:Y:S06]  /*4460*/  BRA `(.L_x_77) ;  /* 0x0000000000147947 */ /* 0x000fec0003800000 */
.L_x_71:
[----:B------:R-:W-:Y:S01]  /*4470*/  LOP3.LUT R8, R22, 0x80000000, R9, 0x48, !PT ;  /* 0x8000000016087812 */ /* 0x000fe200078e4809 */
[----:B------:R-:W-:Y:S06]  /*4480*/  BRA `(.L_x_77) ;  /* 0x00000000000c7947 */ /* 0x000fec0003800000 */
.L_x_70:
[----:B------:R-:W0:Y:S01]  /*4490*/  MUFU.RSQ R8, -QNAN ;  /* 0xffc0000000087908 */ /* 0x000e220000001400 */
[----:B------:R-:W-:Y:S05]  /*44a0*/  BRA `(.L_x_77) ;  /* 0x0000000000047947 */ /* 0x000fea0003800000 */
.L_x_69:
[----:B------:R-:W-:-:S07]  /*44b0*/  FADD.FTZ R8, R9, R20 ;  /* 0x0000001409087221 */ /* 0x000fce0000010000 */
.L_x_77:
[----:B------:R-:W-:Y:S05]  /*44c0*/  BSYNC.RECONVERGENT B3 ;  /* 0x0000000000037941 */ /* 0x000fea0003800200 */
.L_x_67:
[----:B0-----:R-:W-:Y:S01]  /*44d0*/  IMAD.MOV.U32 R14, RZ, RZ, R8 ;  /* 0x000000ffff0e7224 */ /* 0x001fe200078e0008 */
[----:B------:R-:W-:Y:S01]  /*44e0*/  MOV R8, R12 ;  /* 0x0000000c00087202 */ /* 0x000fe20000000f00 */
[----:B------:R-:W-:-:S04]  /*44f0*/  IMAD.MOV.U32 R9, RZ, RZ, 0x0 ;  /* 0x00000000ff097424 */ /* 0x000fc800078e00ff */
[----:B------:R-:W-:Y:S05]  /*4500*/  RET.REL.NODEC R8 `(_Z24attention_forward_kernelI13__nv_bfloat16EvPKT_S3_S3_PS1_iiiibf) ;  /* 0xffffffb808bc7950 */ /* 0x000fea0003c3ffff */
.L_x_78:
[----:B------:R-:W-:-:S00]  /*4510*/  BRA `(.L_x_78) ;  /* 0xfffffffc00fc7947 */ /* 0x000fc0000383ffff */
[----:B------:R-:W-:-:S00]  /*4520*/  NOP ;  /* 0x0000000000007918 */ /* 0x000fc00000000000 */
        /* <DEDUP_REMOVED lines=13> */
.L_x_237:


//--------------------- .text._Z24attention_forward_kernelI6__halfEvPKT_S3_S3_PS1_iiiibf --------------------------
	.section	.text._Z24attention_forward_kernelI6__halfEvPKT_S3_S3_PS1_iiiibf,"ax",@progbits
	.align	128
        .global         _Z24attention_forward_kernelI6__halfEvPKT_S3_S3_PS1_iiiibf
        .type           _Z24attention_forward_kernelI6__halfEvPKT_S3_S3_PS1_iiiibf,@function
        .size           _Z24attention_forward_kernelI6__halfEvPKT_S3_S3_PS1_iiiibf,(.L_x_238 - _Z24attention_forward_kernelI6__halfEvPKT_S3_S3_PS1_iiiibf)
        .other          _Z24attention_forward_kernelI6__halfEvPKT_S3_S3_PS1_iiiibf,@"STO_CUDA_ENTRY STV_DEFAULT"
_Z24attention_forward_kernelI6__halfEvPKT_S3_S3_PS1_iiiibf:
.text._Z24attention_forward_kernelI6__halfEvPKT_S3_S3_PS1_iiiibf:
        /* <DEDUP_REMOVED lines=65> */
.L_x_133:
        /* <DEDUP_REMOVED lines=22> */
.L_x_88:
        /* <DEDUP_REMOVED lines=16> */
.L_x_84:
[----:B------:R-:W2:Y:S04]  /*0670*/  LDG.E.U16 R27, desc[UR12][R8.64+-0x8] ;  /* 0xfffff80c081b7981 */ /* 0x000ea8000c1e1500 */
[----:B------:R-:W3:Y:S04]  /*0680*/  LDG.E.U16 R28, desc[UR12][R10.64+-0x8] ;  /* 0xfffff80c0a1c7981 */ /* 0x000ee8000c1e1500 */
[----:B------:R-:W4:Y:S04]  /*0690*/  LDG.E.U16 R25, desc[UR12][R8.64+-0x6] ;  /* 0xfffffa0c08197981 */ /* 0x000f28000c1e1500 */
[----:B------:R-:W5:Y:S01]  /*06a0*/  LDG.E.U16 R23, desc[UR12][R10.64+-0x6] ;  /* 0xfffffa0c0a177981 */ /* 0x000f62000c1e1500 */
[----:B--2---:R-:W-:-:S02]  /*06b0*/  HADD2.F32 R27, -RZ, R27.H0_H0 ;  /* 0x2000001bff1b7230 */ /* 0x004fc40000004100 */
[----:B---3--:R-:W-:Y:S02]  /*06c0*/  HADD2.F32 R28, -RZ, R28.H0_H0 ;  /* 0x2000001cff1c7230 */ /* 0x008fe40000004100 */
[----:B----4-:R-:W-:-:S03]  /*06d0*/  HADD2.F32 R25, -RZ, R25.H0_H0 ;  /* 0x20000019ff197230 */ /* 0x010fc60000004100 */
[----:B------:R-:W-:Y:S02]  /*06e0*/  FFMA R26, R27, R28, R26 ;  /* 0x0000001c1b1a7223 */ /* 0x000fe4000000001a */
[----:B------:R-:W2:Y:S01]  /*06f0*/  LDG.E.U16 R27, desc[UR12][R8.64+-0x4] ;  /* 0xfffffc0c081b7981 */ /* 0x000ea2000c1e1500 */
[----:B-----5:R-:W-:-:S03]  /*0700*/  HADD2.F32 R23, -RZ, R23.H0_H0 ;  /* 0x20000017ff177230 */ /* 0x020fc60000004100 */
[----:B------:R-:W3:Y:S02]  /*0710*/  LDG.E.U16 R28, desc[UR12][R10.64+-0x4] ;  /* 0xfffffc0c0a1c7981 */ /* 0x000ee4000c1e1500 */
[----:B------:R-:W-:Y:S02]  /*0720*/  FFMA R26, R25, R23, R26 ;  /* 0x00000017191a7223 */ /* 0x000fe4000000001a */
[----:B------:R-:W4:Y:S04]  /*0730*/  LDG.E.U16 R25, desc[UR12][R8.64+-0x2] ;  /* 0xfffffe0c08197981 */ /* 0x000f28000c1e1500 */
[----:B------:R-:W5:Y:S01]  /*0740*/  LDG.E.U16 R23, desc[UR12][R10.64+-0x2] ;  /* 0xfffffe0c0a177981 */ /* 0x000f62000c1e1500 */
[----:B--2---:R-:W-:Y:S02]  /*0750*/  HADD2.F32 R27, -RZ, R27.H0_H0 ;  /* 0x2000001bff1b7230 */ /* 0x004fe40000004100 */
[----:B---3--:R-:W-:-:S02]  /*0760*/  HADD2.F32 R28, -RZ, R28.H0_H0 ;  /* 0x2000001cff1c7230 */ /* 0x008fc40000004100 */
        /* <DEDUP_REMOVED lines=24> */
[----:B--2---:R-:W-:Y:S02]  /*08f0*/  HADD2.F32 R27, -RZ, R27.H0_H0 ;  /* 0x2000001bff1b7230 */ /* 0x004fe40000004100 */
[----:B---3--:R-:W-:Y:S02]  /*0900*/  HADD2.F32 R28, -RZ, R28.H0_H0 ;  /* 0x2000001cff1c7230 */ /* 0x008fe40000004100 */
[----:B----4-:R-:W-:-:S03]  /*0910*/  HADD2.F32 R25, -RZ, R25.H0_H0 ;  /* 0x20000019ff197230 */ /* 0x010fc60000004100 */
[----:B------:R-:W-:Y:S01]  /*0920*/  FFMA R26, R27, R28, R26 ;  /* 0x0000001c1b1a7223 */ /* 0x000fe2000000001a */
[----:B-----5:R-:W-:-:S05]  /*0930*/  HADD2.F32 R23, -RZ, R23.H0_H0 ;  /* 0x20000017ff177230 */ /* 0x020fca0000004100 */
[----:B------:R-:W-:Y:S01]  /*0940*/  FFMA R26, R25, R23, R26 ;  /* 0x00000017191a7223 */ /* 0x000fe2000000001a */
[----:B------:R-:W-:Y:S06]  /*0950*/  @P2 BRA `(.L_x_84) ;  /* 0xfffffffc00442947 */ /* 0x000fec000383ffff */
[----:B------:R-:W-:-:S07]  /*0960*/  MOV R21, UR16 ;  /* 0x0000001000157c02 */ /* 0x000fce0008000f00 */
.L_x_83:
        /* <DEDUP_REMOVED lines=31> */
[----:B--2---:R-:W-:-:S02]  /*0b60*/  HADD2.F32 R25, -RZ, R25.H0_H0 ;  /* 0x20000019ff197230 */ /* 0x004fc40000004100 */
[----:B---3--:R-:W-:-:S05]  /*0b70*/  HADD2.F32 R23, -RZ, R23.H0_H0 ;  /* 0x20000017ff177230 */ /* 0x008fca0000004100 */
[----:B------:R-:W-:Y:S02]  /*0b80*/  FFMA R23, R23, R25, R26 ;  /* 0x0000001917177223 */ /* 0x000fe4000000001a */
[----:B------:R-:W2:Y:S01]  /*0b90*/  LDG.E.U16 R25, desc[UR12][R10.64+0x4] ;  /* 0x0000040c0a197981 */ /* 0x000ea2000c1e1500 */
[----:B----4-:R-:W-:Y:S02]  /*0ba0*/  HADD2.F32 R28, -RZ, R28.H0_H0 ;  /* 0x2000001cff1c7230 */ /* 0x010fe40000004100 */
[----:B-----5:R-:W-:-:S05]  /*0bb0*/  HADD2.F32 R27, -RZ, R27.H0_H0 ;  /* 0x2000001bff1b7230 */ /* 0x020fca0000004100 */
[----:B------:R-:W-:Y:S02]  /*0bc0*/  FFMA R23, R28, R27, R23 ;  /* 0x0000001b1c177223 */ /* 0x000fe40000000017 */
[----:B------:R-:W3:Y:S04]  /*0bd0*/  LDG.E.U16 R27, desc[UR12][R8.64+0x4] ;  /* 0x0000040c081b7981 */ /* 0x000ee8000c1e1500 */
[----:B------:R-:W4:Y:S01]  /*0be0*/  LDG.E.U16 R28, desc[UR12][R10.64+0x6] ;  /* 0x0000060c0a1c7981 */ /* 0x000f22000c1e1500 */
[----:B------:R-:W-:Y:S02]  /*0bf0*/  HADD2.F32 R29, -RZ, R29.H0_H0 ;  /* 0x2000001dff1d7230 */ /* 0x000fe40000004100 */
[----:B------:R-:W-:Y:S02]  /*0c00*/  VIADD R21, R21, 0x4 ;  /* 0x0000000415157836 */ /* 0x000fe40000000000 */
[----:B--2---:R-:W-:-:S02]  /*0c10*/  HADD2.F32 R26, -RZ, R25.H0_H0 ;  /* 0x20000019ff1a7230 */ /* 0x004fc40000004100 */
[----:B---3--:R-:W-:Y:S02]  /*0c20*/  HADD2.F32 R27, -RZ, R27.H0_H0 ;  /* 0x2000001bff1b7230 */ /* 0x008fe40000004100 */
[----:B----4-:R-:W-:-:S03]  /*0c30*/  HADD2.F32 R25, -RZ, R28.H0_H0 ;  /* 0x2000001cff197230 */ /* 0x010fc60000004100 */
[----:B------:R-:W-:-:S04]  /*0c40*/  FFMA R26, R26, R27, R23 ;  /* 0x0000001b1a1a7223 */ /* 0x000fc80000000017 */
[----:B------:R-:W-:-:S07]  /*0c50*/  FFMA R26, R25, R29, R26 ;  /* 0x0000001d191a7223 */ /* 0x000fce000000001a */
.L_x_86:
        /* <DEDUP_REMOVED lines=28> */
[----:B--2---:R-:W-:Y:S02]  /*0e20*/  HADD2.F32 R28, -RZ, R28.H0_H0 ;  /* 0x2000001cff1c7230 */ /* 0x004fe40000004100 */
[----:B---3--:R-:W-:-:S05]  /*0e30*/  HADD2.F32 R25, -RZ, R22.H0_H0 ;  /* 0x20000016ff197230 */ /* 0x008fca0000004100 */
[----:B------:R-:W-:Y:S01]  /*0e40*/  FFMA R25, R25, R28, R26 ;  /* 0x0000001c19197223 */ /* 0x000fe2000000001a */
[----:B----4-:R-:W-:Y:S02]  /*0e50*/  HADD2.F32 R23, -RZ, R8.H0_H0 ;  /* 0x20000008ff177230 */ /* 0x010fe40000004100 */
[----:B-----5:R-:W-:-:S05]  /*0e60*/  HADD2.F32 R22, -RZ, R10.H0_H0 ;  /* 0x2000000aff167230 */ /* 0x020fca0000004100 */
[----:B------:R-:W-:-:S07]  /*0e70*/  FFMA R26, R22, R23, R25 ;  /* 0x00000017161a7223 */ /* 0x000fce0000000019 */
.L_x_87:
        /* <DEDUP_REMOVED lines=14> */
[----:B--2---:R-:W-:Y:S02]  /*0f60*/  HADD2.F32 R21, -RZ, R10.H0_H0 ;  /* 0x2000000aff157230 */ /* 0x004fe40000004100 */
[----:B---3--:R-:W-:-:S05]  /*0f70*/  HADD2.F32 R22, -RZ, R8.H0_H0 ;  /* 0x20000008ff167230 */ /* 0x008fca0000004100 */
[----:B------:R-:W-:-:S07]  /*0f80*/  FFMA R26, R21, R22, R26 ;  /* 0x00000016151a7223 */ /* 0x000fce000000001a */
.L_x_85:
        /* <DEDUP_REMOVED lines=15> */
[----:B0-----:R-:W-:-:S04]  /*1080*/  MOV R8, UR9 ;  /* 0x0000000900087c02 */ /* 0x001fc80008000f00 */
[----:B------:R-:W-:-:S13]  /*1090*/  ISETP.GE.AND P2, PT, R15, R8, PT ;  /* 0x000000080f00720c */ /* 0x000fda0003f46270 */
[----:B-1----:R-:W-:Y:S05]  /*10a0*/  @!P2 BRA `(.L_x_88) ;  /* 0xfffffff40030a947 */ /* 0x002fea000383ffff */
[----:B------:R-:W-:Y:S05]  /*10b0*/  BSYNC.RECONVERGENT B1 ;  /* 0x0000000000017941 */ /* 0x000fea0003800200 */
.L_x_82:
[----:B------:R-:W-:Y:S05]  /*10c0*/  BRA `(.L_x_80) ;  /* 0x0000000400007947 */ /* 0x000fea0003800000 */
.L_x_81:
        /* <DEDUP_REMOVED lines=28> */
.L_x_90:
[----:B------:R-:W-:Y:S05]  /*1290*/  BSYNC.RECONVERGENT B1 ;  /* 0x0000000000017941 */ /* 0x000fea0003800200 */
.L_x_89:
        /* <DEDUP_REMOVED lines=8> */
.L_x_91:
[----:B0--3--:R-:W-:Y:S01]  /*1320*/  IADD3 R13, PT, PT, R18, R11, RZ ;  /* 0x0000000b120d7210 */ /* 0x009fe20007ffe0ff */
[----:B------:R-:W-:Y:S01]  /*1330*/  FMUL R25, RZ, UR24 ;  /* 0x00000018ff197c20 */ /* 0x000fe20008400000 */
[----:B------:R-:W-:Y:S02]  /*1340*/  ISETP.GT.U32.AND P2, PT, R11, UR4, PT ;  /* 0x000000040b007c0c */ /* 0x000fe4000bf44070 */
[C---:B------:R-:W-:Y:S01]  /*1350*/  ISETP.GT.U32.AND P3, PT, R13.reuse, UR4, PT ;  /* 0x000000040d007c0c */ /* 0x040fe2000bf64070 */
[----:B------:R-:W-:Y:S01]  /*1360*/  IMAD.IADD R15, R13, 0x1, R18 ;  /* 0x000000010d0f7824 */ /* 0x000fe200078e0212 */
[----:B------:R-:W-:Y:S01]  /*1370*/  FSEL R10, R25, -INF , !P2 ;  /* 0xff800000190a7808 */ /* 0x000fe20005000000 */
[----:B------:R-:W-:Y:S01]  /*1380*/  IMAD R13, R11, 0x4, R9 ;  /* 0x000000040b0d7824 */ /* 0x000fe200078e0209 */
[----:B------:R-:W-:Y:S02]  /*1390*/  FSEL R11, R25, -INF , !P3 ;  /* 0xff800000190b7808 */ /* 0x000fe40005800000 */
[----:B------:R-:W-:-:S02]  /*13a0*/  IADD3 R23, PT, PT, R15, R18, RZ ;  /* 0x000000120f177210 */ /* 0x000fc40007ffe0ff */
[----:B------:R-:W-:Y:S01]  /*13b0*/  ISETP.GT.U32.AND P2, PT, R15, UR4, PT ;  /* 0x000000040f007c0c */ /* 0x000fe2000bf44070 */
[C---:B------:R-:W-:Y:S01]  /*13c0*/  IMAD R15, R18.reuse, 0x4, R13 ;  /* 0x00000004120f7824 */ /* 0x040fe200078e020d */
[----:B------:R-:W-:Y:S02]  /*13d0*/  ISETP.GT.U32.AND P4, PT, R23, UR4, PT ;  /* 0x0000000417007c0c */ /* 0x000fe4000bf84070 */
[C---:B------:R-:W-:Y:S01]  /*13e0*/  FSEL R14, R25.reuse, -INF , !P2 ;  /* 0xff800000190e7808 */ /* 0x040fe20005000000 */
[----:B------:R-:W-:Y:S01]  /*13f0*/  IMAD R21, R18, 0x4, R15 ;  /* 0x0000000412157824 */ /* 0x000fe200078e020f */
[----:B------:R-:W-:Y:S02]  /*1400*/  FSEL R22, R25, -INF , !P4 ;  /* 0xff80000019167808 */ /* 0x000fe40006000000 */
[-C--:B------:R-:W-:Y:S02]  /*1410*/  FSEL R10, R10, R25.reuse, P1 ;  /* 0x000000190a0a7208 */ /* 0x080fe40000800000 */
[-C--:B------:R-:W-:Y:S01]  /*1420*/  FSEL R12, R11, R25.reuse, P1 ;  /* 0x000000190b0c7208 */ /* 0x080fe20000800000 */
[----:B------:R-:W-:Y:S01]  /*1430*/  IMAD.IADD R11, R23, 0x1, R18 ;  /* 0x00000001170b7824 */ /* 0x000fe200078e0212 */
[-C--:B------:R-:W-:Y:S01]  /*1440*/  FSEL R14, R14, R25.reuse, P1 ;  /* 0x000000190e0e7208 */ /* 0x080fe20000800000 */
[----:B------:R3:W-:Y:S01]  /*1450*/  STS [R13], R10 ;  /* 0x0000000a0d007388 */ /* 0x0007e20000000800 */
[----:B------:R-:W-:-:S02]  /*1460*/  FSEL R22, R22, R25, P1 ;  /* 0x0000001916167208 */ /* 0x000fc40000800000 */
[----:B------:R-:W-:Y:S01]  /*1470*/  LEA R25, R18, R21, 0x2 ;  /* 0x0000001512197211 */ /* 0x000fe200078e10ff */
[----:B------:R3:W-:Y:S01]  /*1480*/  STS [R15], R12 ;  /* 0x0000000c0f007388 */ /* 0x0007e20000000800 */
[----:B------:R-:W-:-:S03]  /*1490*/  ISETP.GE.AND P2, PT, R11, R8, PT ;  /* 0x000000080b00720c */ /* 0x000fc60003f46270 */
[----:B------:R3:W-:Y:S04]  /*14a0*/  STS [R21], R14 ;  /* 0x0000000e15007388 */ /* 0x0007e80000000800 */
[----:B------:R3:W-:Y:S06]  /*14b0*/  STS [R25], R22 ;  /* 0x0000001619007388 */ /* 0x0007ec0000000800 */
[----:B------:R-:W-:Y:S05]  /*14c0*/  @!P2 BRA `(.L_x_91) ;  /* 0xfffffffc0094a947 */ /* 0x000fea000383ffff */
.L_x_80:
[----:B------:R-:W-:Y:S05]  /*14d0*/  BSYNC.RECONVERGENT B0 ;  /* 0x0000000000007941 */ /* 0x000fea0003800200 */
.L_x_79:
        /* <DEDUP_REMOVED lines=19> */
[----:B------:R-:W-:Y:S02]  /*1610*/  @P1 MOV R9, R3 ;  /* 0x0000000300091202 */ /* 0x000fe40000000f00 */
[----:B0-----:R-:W-:-:S04]  /*1620*/  FMNMX R10, R10, R11, !PT ;  /* 0x0000000b0a0a7209 */ /* 0x001fc80007800000 */
[----:B-1----:R-:W-:-:S07]  /*1630*/  @P1 FMNMX R10, R10, R13, !PT ;  /* 0x0000000d0a0a1209 */ /* 0x002fce0007800000 */
.L_x_95:
[----:B------:R-:W-:Y:S05]  /*1640*/  BSYNC.RECONVERGENT B1 ;  /* 0x0000000000017941 */ /* 0x000fea0003800200 */
.L_x_94:
[----:B------:R-:W-:Y:S05]  /*1650*/  @!P2 BRA `(.L_x_93) ;  /* 0x000000000044a947 */ /* 0x000fea0003800000 */
[----:B------:R-:W2:Y:S01]  /*1660*/  S2R R12, SR_CgaCtaId ;  /* 0x00000000000c7919 */ /* 0x000ea20000008800 */
[----:B0-----:R-:W-:-:S05]  /*1670*/  MOV R11, 0x400 ;  /* 0x00000400000b7802 */ /* 0x001fca0000000f00 */
[----:B------:R-:W-:-:S05]  /*1680*/  VIADD R11, R11, 0x100 ;  /* 0x000001000b0b7836 */ /* 0x000fca0000000000 */
[----:B--2---:R-:W-:-:S07]  /*1690*/  LEA R14, R12, R11, 0x18 ;  /* 0x0000000b0c0e7211 */ /* 0x004fce00078ec0ff */
.L_x_96:
[----:B-1----:R-:W-:Y:S01]  /*16a0*/  IMAD R11, R9, 0x4, R14 ;  /* 0x00000004090b7824 */ /* 0x002fe200078e020e */
[----:B------:R-:W-:-:S04]  /*16b0*/  LEA R9, R18, R9, 0x2 ;  /* 0x0000000912097211 */ /* 0x000fc800078e10ff */
[C---:B------:R-:W-:Y:S02]  /*16c0*/  LEA R13, R18.reuse, R11, 0x2 ;  /* 0x0000000b120d7211 */ /* 0x040fe400078e10ff */
[----:B------:R-:W-:Y:S01]  /*16d0*/  LDS R11, [R11] ;  /* 0x000000000b0b7984 */ /* 0x000fe20000000800 */
[----:B------:R-:W-:Y:S02]  /*16e0*/  ISETP.GE.AND P1, PT, R9, R8, PT ;  /* 0x000000080900720c */ /* 0x000fe40003f26270 */
[C---:B------:R-:W-:Y:S02]  /*16f0*/  IMAD R15, R18.reuse, 0x4, R13 ;  /* 0x00000004120f7824 */ /* 0x040fe400078e020d */
[----:B------:R-:W0:Y:S02]  /*1700*/  LDS R13, [R13] ;  /* 0x000000000d0d7984 */ /* 0x000e240000000800 */
[----:B------:R-:W-:Y:S02]  /*1710*/  IMAD R12, R18, 0x4, R15 ;  /* 0x00000004120c7824 */ /* 0x000fe400078e020f */
[----:B------:R-:W-:Y:S04]  /*1720*/  LDS R15, [R15] ;  /* 0x000000000f0f7984 */ /* 0x000fe80000000800 */
[----:B------:R-:W1:Y:S01]  /*1730*/  LDS R12, [R12] ;  /* 0x000000000c0c7984 */ /* 0x000e620000000800 */
[----:B0-----:R-:W-:-:S04]  /*1740*/  FMNMX3 R10, R10, R11, R13, !PT ;  /* 0x0000000b0a0a7276 */ /* 0x001fc8000780000d */
[----:B-1----:R-:W-:Y:S01]  /*1750*/  FMNMX3 R10, R10, R15, R12, !PT ;  /* 0x0000000f0a0a7276 */ /* 0x002fe2000780000c */
[----:B------:R-:W-:Y:S06]  /*1760*/  @!P1 BRA `(.L_x_96) ;  /* 0xfffffffc00cc9947 */ /* 0x000fec000383ffff */
.L_x_93:
[----:B------:R-:W-:Y:S05]  /*1770*/  BSYNC.RECONVERGENT B0 ;  /* 0x0000000000007941 */ /* 0x000fea0003800200 */
.L_x_92:
        /* <DEDUP_REMOVED lines=40> */
.L_x_139:
[----:B-1----:R-:W-:-:S07]  /*1a00*/  FMNMX R19, R14, R19, !PT ;  /* 0x000000130e137209 */ /* 0x002fce0007800000 */
.L_x_97:
        /* <DEDUP_REMOVED lines=14> */
[----:B------:R-:W-:Y:S01]  /*1af0*/  IMAD.MOV.U32 R12, RZ, RZ, RZ ;  /* 0x000000ffff0c7224 */ /* 0x000fe200078e00ff */
[----:B------:R-:W-:-:S10]  /*1b00*/  MOV R11, R23 ;  /* 0x00000017000b7202 */ /* 0x000fd40000000f00 */
[----:B------:R-:W-:Y:S05]  /*1b10*/  @!P0 BRA `(.L_x_102) ;  /* 0x0000000000b48947 */ /* 0x000fea0003800000 */
[----:B------:R-:W2:Y:S01]  /*1b20*/  LDS R12, [R16+UR7] ;  /* 0x00000007100c7984 */ /* 0x000ea20008000800 */
[----:B0-----:R-:W-:Y:S01]  /*1b30*/  IMAD.MOV.U32 R10, RZ, RZ, 0x3bbb989d ;  /* 0x3bbb989dff0a7424 */ /* 0x001fe200078e00ff */
[----:B------:R-:W-:Y:S01]  /*1b40*/  ISETP.NE.AND P0, PT, R0, 0x1, PT ;  /* 0x000000010000780c */ /* 0x000fe20003f05270 */
[----:B------:R-:W-:Y:S02]  /*1b50*/  IMAD.MOV.U32 R13, RZ, RZ, 0x437c0000 ;  /* 0x437c0000ff0d7424 */ /* 0x000fe400078e00ff */
        /* <DEDUP_REMOVED lines=24> */
[----:B------:R-:W-:-:S03]  /*1ce0*/  MOV R11, R6 ;  /* 0x00000006000b7202 */ /* 0x000fc60000000f00 */
        /* <DEDUP_REMOVED lines=16> */
.L_x_102:
[----:B------:R-:W-:Y:S05]  /*1df0*/  BSYNC.RECONVERGENT B1 ;  /* 0x0000000000017941 */ /* 0x000fea0003800200 */
.L_x_101:
[----:B------:R-:W-:-:S13]  /*1e00*/  ISETP.GE.U32.AND P0, PT, R7, 0x3, PT ;  /* 0x000000030700780c */ /* 0x000fda0003f06070 */
[----:B------:R-:W-:Y:S05]  /*1e10*/  @!P0 BRA `(.L_x_100) ;  /* 0x0000000000f08947 */ /* 0x000fea0003800000 */
[----:B------:R-:W-:Y:S01]  /*1e20*/  UIADD3 UR19, UPT, UPT, UR9, 0x100, URZ ;  /* 0x0000010009137890 */ /* 0x000fe2000fffe0ff */
[----:B0---4-:R-:W-:-:S05]  /*1e30*/  MOV R14, UR10 ;  /* 0x0000000a000e7c02 */ /* 0x011fca0008000f00 */
[----:B------:R-:W-:-:S07]  /*1e40*/  LEA R14, R14, UR19, 0x18 ;  /* 0x000000130e0e7c11 */ /* 0x000fce000f8ec0ff */
.L_x_103:
[----:B---3--:R-:W-:Y:S02]  /*1e50*/  IMAD R15, R11, 0x4, R14 ;  /* 0x000000040b0f7824 */ /* 0x008fe400078e020e */
[----:B------:R-:W-:Y:S02]  /*1e60*/  HFMA2 R13, -RZ, RZ, 3.7421875, 0 ;  /* 0x437c0000ff0d7431 */ /* 0x000fe400000001ff */
[----:B0-----:R-:W-:Y:S02]  /*1e70*/  IMAD.MOV.U32 R10, RZ, RZ, 0x3bbb989d ;  /* 0x3bbb989dff0a7424 */ /* 0x001fe400078e00ff */
[C---:B------:R-:W-:Y:S01]  /*1e80*/  IMAD R25, R18.reuse, 0x4, R15 ;  /* 0x0000000412197824 */ /* 0x040fe200078e020f */
[----:B------:R-:W2:Y:S01]  /*1e90*/  LDS R22, [R15] ;  /* 0x000000000f167984 */ /* 0x000ea20000000800 */
        /* <DEDUP_REMOVED lines=8> */
[----:B------:R-:W-:-:S05]  /*1f20*/  IMAD.SHL.U32 R21, R22, 0x800000, RZ ;  /* 0x0080000016157824 */ /* 0x000fca00078e00ff */
        /* <DEDUP_REMOVED lines=16> */
[----:B------:R0:W-:Y:S04]  /*2030*/  STS [R25], R22 ;  /* 0x0000001619007388 */ /* 0x0001e80000000800 */
[----:B------:R-:W2:Y:S01]  /*2040*/  LDS R24, [R15] ;  /* 0x000000000f187984 */ /* 0x000ea20000000800 */
[----:B0-----:R-:W-:Y:S01]  /*2050*/  LEA R25, R18, R15, 0x2 ;  /* 0x0000000f12197211 */ /* 0x001fe200078e10ff */
        /* <DEDUP_REMOVED lines=24> */
.L_x_100:
[----:B------:R-:W-:Y:S05]  /*21e0*/  BSYNC.RECONVERGENT B0 ;  /* 0x0000000000007941 */ /* 0x000fea0003800200 */
.L_x_99:
        /* <DEDUP_REMOVED lines=34> */
.L_x_145:
[----:B----4-:R-:W-:-:S07]  /*2410*/  FADD R20, R13, R20 ;  /* 0x000000140d147221 */ /* 0x010fce0000000000 */
.L_x_104:
        /* <DEDUP_REMOVED lines=10> */
[----:B------:R-:W-:-:S11]  /*24c0*/  MOV R11, R23 ;  /* 0x00000017000b7202 */ /* 0x000fd60000000f00 */
        /* <DEDUP_REMOVED lines=13> */
[----:B-12---:R-:W-:Y:S05]  /*25a0*/  CALL.REL.NOINC `($__internal_1_$__cuda_sm3x_div_rn_noftz_f32_slowpath) ;  /* 0x0000001800347944 */ /* 0x006fea0003c00000 */
[----:B------:R-:W-:-:S07]  /*25b0*/  IMAD.MOV.U32 R13, RZ, RZ, R14 ;  /* 0x000000ffff0d7224 */ /* 0x000fce00078e000e */
.L_x_111:
[----:B------:R-:W-:Y:S05]  /*25c0*/  BSYNC.RECONVERGENT B2 ;  /* 0x0000000000027941 */ /* 0x000fea0003800200 */
.L_x_110:
        /* <DEDUP_REMOVED lines=15> */
[----:B-12-4-:R-:W-:Y:S05]  /*26c0*/  CALL.REL.NOINC `($__internal_1_$__cuda_sm3x_div_rn_noftz_f32_slowpath) ;  /* 0x0000001400ec7944 */ /* 0x016fea0003c00000 */
[----:B------:R-:W-:-:S07]  /*26d0*/  MOV R8, R14 ;  /* 0x0000000e00087202 */ /* 0x000fce0000000f00 */
.L_x_113:
[----:B------:R-:W-:Y:S05]  /*26e0*/  BSYNC.RECONVERGENT B2 ;  /* 0x0000000000027941 */ /* 0x000fea0003800200 */
.L_x_112:
        /* <DEDUP_REMOVED lines=14> */
[----:B-12---:R-:W-:Y:S05]  /*27d0*/  CALL.REL.NOINC `($__internal_1_$__cuda_sm3x_div_rn_noftz_f32_slowpath) ;  /* 0x0000001400a87944 */ /* 0x006fea0003c00000 */
[----:B------:R-:W-:-:S07]  /*27e0*/  IMAD.MOV.U32 R13, RZ, RZ, R14 ;  /* 0x000000ffff0d7224 */ /* 0x000fce00078e000e */
.L_x_115:
[----:B------:R-:W-:Y:S05]  /*27f0*/  BSYNC.RECONVERGENT B2 ;  /* 0x0000000000027941 */ /* 0x000fea0003800200 */
.L_x_114:
[----:B------:R0:W-:Y:S01]  /*2800*/  STS [R2], R13 ;  /* 0x0000000d02007388 */ /* 0x0001e20000000800 */
[----:B------:R-:W-:-:S07]  /*2810*/  MOV R11, R3 ;  /* 0x00000003000b7202 */ /* 0x000fce0000000f00 */
.L_x_109:
[----:B------:R-:W-:Y:S05]  /*2820*/  BSYNC.RECONVERGENT B1 ;  /* 0x0000000000017941 */ /* 0x000fea0003800200 */
.L_x_108:
[----:B------:R-:W-:-:S13]  /*2830*/  ISETP.GE.U32.AND P0, PT, R7, 0x3, PT ;  /* 0x000000030700780c */ /* 0x000fda0003f06070 */
[----:B------:R-:W-:Y:S05]  /*2840*/  @!P0 BRA `(.L_x_107) ;  /* 0x0000000400288947 */ /* 0x000fea0003800000 */
.L_x_124:
        /* <DEDUP_REMOVED lines=17> */
[----:B-12---:R-:W-:Y:S05]  /*2960*/  CALL.REL.NOINC `($__internal_1_$__cuda_sm3x_div_rn_noftz_f32_slowpath) ;  /* 0x0000001400447944 */ /* 0x006fea0003c00000 */
[----:B------:R-:W-:-:S07]  /*2970*/  IMAD.MOV.U32 R10, RZ, RZ, R14 ;  /* 0x000000ffff0a7224 */ /* 0x000fce00078e000e */
.L_x_117:
[----:B------:R-:W-:Y:S05]  /*2980*/  BSYNC.RECONVERGENT B1 ;  /* 0x0000000000017941 */ /* 0x000fea0003800200 */
.L_x_116:
        /* <DEDUP_REMOVED lines=16> */
.L_x_119:
[----:B------:R-:W-:Y:S05]  /*2a90*/  BSYNC.RECONVERGENT B1 ;  /* 0x0000000000017941 */ /* 0x000fea0003800200 */
.L_x_118:
        /* <DEDUP_REMOVED lines=15> */
.L_x_121:
[----:B------:R-:W-:Y:S05]  /*2b90*/  BSYNC.RECONVERGENT B1 ;  /* 0x0000000000017941 */ /* 0x000fea0003800200 */
.L_x_120:
        /* <DEDUP_REMOVED lines=14> */
[----:B-12---:R-:W-:Y:S05]  /*2c80*/  CALL.REL.NOINC `($__internal_1_$__cuda_sm3x_div_rn_noftz_f32_slowpath) ;  /* 0x00000010007c7944 */ /* 0x006fea0003c00000 */
[----:B------:R-:W-:-:S07]  /*2c90*/  IMAD.MOV.U32 R9, RZ, RZ, R14 ;  /* 0x000000ffff097224 */ /* 0x000fce00078e000e */
.L_x_123:
[----:B------:R-:W-:Y:S05]  /*2ca0*/  BSYNC.RECONVERGENT B1 ;  /* 0x0000000000017941 */ /* 0x000fea0003800200 */
.L_x_122:
[----:B------:R0:W-:Y:S01]  /*2cb0*/  STS [R10], R9 ;  /* 0x000000090a007388 */ /* 0x0001e20000000800 */
[----:B------:R-:W-:-:S05]  /*2cc0*/  IMAD R11, R18, 0x4, R11 ;  /* 0x00000004120b7824 */ /* 0x000fca00078e020b */
[----:B------:R-:W-:-:S13]  /*2cd0*/  ISETP.GE.AND P0, PT, R11, UR19, PT ;  /* 0x000000130b007c0c */ /* 0x000fda000bf06270 */
[----:B0-----:R-:W-:Y:S05]  /*2ce0*/  @!P0 BRA `(.L_x_124) ;  /* 0xfffffff800d88947 */ /* 0x001fea000383ffff */
.L_x_107:
[----:B------:R-:W-:Y:S05]  /*2cf0*/  BSYNC.RECONVERGENT B0 ;  /* 0x0000000000007941 */ /* 0x000fea0003800200 */
.L_x_106:
        /* <DEDUP_REMOVED lines=8> */
[----:B0-----:R-:W-:-:S04]  /*2d80*/  LOP3.LUT R8, R21, 0x7, RZ, 0xc0, !PT ;  /* 0x0000000715087812 */ /* 0x001fc800078ec0ff */
[----:B------:R-:W-:-:S04]  /*2d90*/  IADD3 R8, PT, PT, R8, -0x1, RZ ;  /* 0xffffffff08087810 */ /* 0x000fc80007ffe0ff */
[----:B------:R-:W-:-:S13]  /*2da0*/  ISETP.GE.U32.AND P0, PT, R8, 0x3, PT ;  /* 0x000000030800780c */ /* 0x000fda0003f06070 */
.L_x_132:
        /* <DEDUP_REMOVED lines=10> */
.L_x_128:
        /* <DEDUP_REMOVED lines=14> */
[----:B------:R-:W-:Y:S02]  /*2f30*/  LEA.HI.X.SX32 R9, R26, UR18, 0x1, P1 ;  /* 0x000000121a097c11 */ /* 0x000fe400088f0eff */
[----:B------:R-:W-:Y:S02]  /*2f40*/  LEA R28, P1, R8, UR20, 0x1 ;  /* 0x00000014081c7c11 */ /* 0x000fe4000f8208ff */
[----:B0-----:R-:W-:Y:S02]  /*2f50*/  LEA R12, R24, R22, 0x2 ;  /* 0x00000016180c7211 */ /* 0x001fe400078e10ff */
[----:B------:R-:W-:-:S03]  /*2f60*/  LEA.HI.X R29, R8, UR21, R9, 0x1, P1 ;  /* 0x00000015081d7c11 */ /* 0x000fc600088f0c09 */
[----:B------:R-:W0:Y:S04]  /*2f70*/  LDS.128 R8, [R12] ;  /* 0x000000000c087984 */ /* 0x000e280000000c00 */
[----:B------:R-:W4:Y:S01]  /*2f80*/  LDG.E.U16 R28, desc[UR12][R28.64] ;  /* 0x0000000c1c1c7981 */ /* 0x000f22000c1e1500 */
[----:B-----5:R-:W-:-:S05]  /*2f90*/  HADD2.F32 R14, -RZ, R14.H0_H0 ;  /* 0x2000000eff0e7230 */ /* 0x020fca0000004100 */
[----:B0-----:R-:W-:Y:S01]  /*2fa0*/  FFMA R8, R8, R14, R25 ;  /* 0x0000000e08087223 */ /* 0x001fe20000000019 */
[----:B------:R-:W-:Y:S02]  /*2fb0*/  VIADD R25, R26, UR19 ;  /* 0x000000131a197c36 */ /* 0x000fe40008000000 */
[----:B---3--:R-:W-:-:S03]  /*2fc0*/  HADD2.F32 R13, -RZ, R13.H0_H0 ;  /* 0x2000000dff0d7230 */ /* 0x008fc60000004100 */
[----:B------:R-:W-:Y:S02]  /*2fd0*/  IADD3 R14, P1, PT, R25, UR6, RZ ;  /* 0x00000006190e7c10 */ /* 0x000fe4000ff3e0ff */
[----:B------:R-:W-:Y:S02]  /*2fe0*/  FFMA R13, R9, R13, R8 ;  /* 0x0000000d090d7223 */ /* 0x000fe40000000008 */
        /* <DEDUP_REMOVED lines=10> */
[----:B----4-:R-:W-:Y:S01]  /*3090*/  HADD2.F32 R28, -RZ, R28.H0_H0 ;  /* 0x2000001cff1c7230 */ /* 0x010fe20000004100 */
[----:B------:R-:W-:-:S04]  /*30a0*/  IADD3 R25, PT, PT, R25, UR19, RZ ;  /* 0x0000001319197c10 */ /* 0x000fc8000fffe0ff */
[----:B------:R-:W-:Y:S02]  /*30b0*/  FFMA R10, R10, R28, R13 ;  /* 0x0000001c0a0a7223 */ /* 0x000fe4000000000d */
[----:B------:R-:W0:Y:S01]  /*30c0*/  LDS.128 R12, [R12+0x10] ;  /* 0x000010000c0c7984 */ /* 0x000e220000000c00 */
[----:B---3--:R-:W-:-:S05]  /*30d0*/  HADD2.F32 R28, -RZ, R26.H0_H0 ;  /* 0x2000001aff1c7230 */ /* 0x008fca0000004100 */
[----:B------:R-:W-:Y:S01]  /*30e0*/  FFMA R11, R11, R28, R10 ;  /* 0x0000001c0b0b7223 */ /* 0x000fe2000000000a */
[----:B------:R-:W-:-:S04]  /*30f0*/  IADD3 R10, P1, PT, R25, UR6, RZ ;  /* 0x00000006190a7c10 */ /* 0x000fc8000ff3e0ff */
[C---:B------:R-:W-:Y:S01]  /*3100*/  LEA.HI.X.SX32 R27, R25.reuse, UR18, 0x1, P1 ;  /* 0x00000012191b7c11 */ /* 0x040fe200088f0eff */
[----:B------:R-:W-:Y:S01]  /*3110*/  VIADD R25, R25, UR19 ;  /* 0x0000001319197c36 */ /* 0x000fe20008000000 */
[----:B------:R-:W-:Y:S01]  /*3120*/  LEA R26, P1, R10, UR20, 0x1 ;  /* 0x000000140a1a7c11 */ /* 0x000fe2000f8208ff */
[----:B-----5:R-:W-:-:S03]  /*3130*/  HADD2.F32 R8, -RZ, R8.H0_H0 ;  /* 0x20000008ff087230 */ /* 0x020fc60000004100 */
[----:B------:R-:W-:Y:S02]  /*3140*/  LEA.HI.X R27, R10, UR21, R27, 0x1, P1 ;  /* 0x000000150a1b7c11 */ /* 0x000fe400088f0c1b */
[----:B0-----:R-:W-:Y:S01]  /*3150*/  FFMA R28, R12, R8, R11 ;  /* 0x000000080c1c7223 */ /* 0x001fe2000000000b */
[C---:B------:R-:W-:Y:S01]  /*3160*/  IADD3 R8, P1, PT, R25.reuse, UR6, RZ ;  /* 0x0000000619087c10 */ /* 0x040fe2000ff3e0ff */
[C---:B------:R-:W-:Y:S01]  /*3170*/  VIADD R12, R25.reuse, UR19 ;  /* 0x00000013190c7c36 */ /* 0x040fe20008000000 */
[----:B------:R-:W3:Y:S02]  /*3180*/  LDG.E.U16 R26, desc[UR12][R26.64] ;  /* 0x0000000c1a1a7981 */ /* 0x000ee4000c1e1500 */
[----:B------:R-:W-:Y:S02]  /*3190*/  LEA.HI.X.SX32 R25, R25, UR18, 0x1, P1 ;  /* 0x0000001219197c11 */ /* 0x000fe400088f0eff */
[----:B------:R-:W-:Y:S02]  /*31a0*/  LEA R10, P1, R8, UR20, 0x1 ;  /* 0x00000014080a7c11 */ /* 0x000fe4000f8208ff */
[----:B------:R-:W-:-:S02]  /*31b0*/  IADD3 R9, P2, PT, R12, UR6, RZ ;  /* 0x000000060c097c10 */ /* 0x000fc4000ff5e0ff */
[----:B------:R-:W-:Y:S02]  /*31c0*/  LEA.HI.X R11, R8, UR21, R25, 0x1, P1 ;  /* 0x00000015080b7c11 */ /* 0x000fe400088f0c19 */
[----:B------:R-:W-:Y:S02]  /*31d0*/  LEA.HI.X.SX32 R12, R12, UR18, 0x1, P2 ;  /* 0x000000120c0c7c11 */ /* 0x000fe400090f0eff */
[C---:B------:R-:W-:Y:S01]  /*31e0*/  LEA R8, P1, R9.reuse, UR20, 0x1 ;  /* 0x0000001409087c11 */ /* 0x040fe2000f8208ff */
[----:B------:R-:W4:Y:S03]  /*31f0*/  LDG.E.U16 R10, desc[UR12][R10.64] ;  /* 0x0000000c0a0a7981 */ /* 0x000f26000c1e1500 */
[----:B------:R-:W-:-:S05]  /*3200*/  LEA.HI.X R9, R9, UR21, R12, 0x1, P1 ;  /* 0x0000001509097c11 */ /* 0x000fca00088f0c0c */
[----:B------:R-:W5:Y:S01]  /*3210*/  LDG.E.U16 R8, desc[UR12][R8.64] ;  /* 0x0000000c08087981 */ /* 0x000f62000c1e1500 */
[----:B------:R-:W-:-:S04]  /*3220*/  IADD3 R24, PT, PT, R24, 0x8, RZ ;  /* 0x0000000818187810 */ /* 0x000fc80007ffe0ff */
[----:B------:R-:W-:Y:S01]  /*3230*/  ISETP.NE.AND P1, PT, R24, UR5, PT ;  /* 0x0000000518007c0c */ /* 0x000fe2000bf25270 */
[----:B---3--:R-:W-:-:S05]  /*3240*/  HADD2.F32 R26, -RZ, R26.H0_H0 ;  /* 0x2000001aff1a7230 */ /* 0x008fca0000004100 */
[----:B------:R-:W-:Y:S01]  /*3250*/  FFMA R13, R13, R26, R28 ;  /* 0x0000001a0d0d7223 */ /* 0x000fe2000000001c */
[----:B----4-:R-:W-:-:S05]  /*3260*/  HADD2.F32 R12, -RZ, R10.H0_H0 ;  /* 0x2000000aff0c7230 */ /* 0x010fca0000004100 */
[----:B------:R-:W-:Y:S01]  /*3270*/  FFMA R12, R14, R12, R13 ;  /* 0x0000000c0e0c7223 */ /* 0x000fe2000000000d */
[----:B-----5:R-:W-:-:S05]  /*3280*/  HADD2.F32 R25, -RZ, R8.H0_H0 ;  /* 0x20000008ff197230 */ /* 0x020fca0000004100 */
[----:B------:R-:W-:Y:S01]  /*3290*/  FFMA R25, R15, R25, R12 ;  /* 0x000000190f197223 */ /* 0x000fe2000000000c */
[----:B------:R-:W-:Y:S06]  /*32a0*/  @P1 BRA `(.L_x_128) ;  /* 0xfffffff800e81947 */ /* 0x000fec000383ffff */
[----:B------:R-:W-:-:S07]  /*32b0*/  IMAD.U32 R22, RZ, RZ, UR5 ;  /* 0x00000005ff167e24 */ /* 0x000fce000f8e00ff */
.L_x_127:
        /* <DEDUP_REMOVED lines=38> */
[----:B---3--:R-:W-:Y:S02]  /*3520*/  HADD2.F32 R24, -RZ, R24.H0_H0 ;  /* 0x20000018ff187230 */ /* 0x008fe40000004100 */
[----:B----4-:R-:W-:-:S03]  /*3530*/  HADD2.F32 R27, -RZ, R26.H0_H0 ;  /* 0x2000001aff1b7230 */ /* 0x010fc60000004100 */
[----:B0-----:R-:W-:-:S04]  /*3540*/  FFMA R8, R8, R24, R25 ;  /* 0x0000001808087223 */ /* 0x001fc80000000019 */
[----:B------:R-:W-:Y:S01]  /*3550*/  FFMA R9, R27, R9, R8 ;  /* 0x000000091b097223 */ /* 0x000fe20000000008 */
[----:B-----5:R-:W-:-:S05]  /*3560*/  HADD2.F32 R14, -RZ, R14.H0_H0 ;  /* 0x2000000eff0e7230 */ /* 0x020fca0000004100 */
[----:B-1----:R-:W-:Y:S01]  /*3570*/  FFMA R10, R10, R14, R9 ;  /* 0x0000000e0a0a7223 */ /* 0x002fe20000000009 */
[----:B--2---:R-:W-:-:S05]  /*3580*/  HADD2.F32 R25, -RZ, R12.H0_H0 ;  /* 0x2000000cff197230 */ /* 0x004fca0000004100 */
[----:B------:R-:W-:-:S07]  /*3590*/  FFMA R25, R25, R11, R10 ;  /* 0x0000000b19197223 */ /* 0x000fce000000000a */
.L_x_130:
        /* <DEDUP_REMOVED lines=9> */
[----:B0-----:R-:W-:-:S05]  /*3630*/  IMAD R8, R22, UR9, R23 ;  /* 0x0000000916087c24 */ /* 0x001fca000f8e0217 */
[C---:B------:R-:W-:Y:S02]  /*3640*/  IADD3 R9, P1, PT, R8.reuse, UR6, RZ ;  /* 0x0000000608097c10 */ /* 0x040fe4000ff3e0ff */
[C---:B------:R-:W-:Y:S02]  /*3650*/  IADD3 R10, PT, PT, R8.reuse, UR9, RZ ;  /* 0x00000009080a7c10 */ /* 0x040fe4000fffe0ff */
[----:B------:R-:W-:Y:S02]  /*3660*/  LEA.HI.X.SX32 R8, R8, UR18, 0x1, P1 ;  /* 0x0000001208087c11 */ /* 0x000fe400088f0eff */
[C---:B-----5:R-:W-:Y:S02]  /*3670*/  LEA R12, P1, R9.reuse, UR10, 0x1 ;  /* 0x0000000a090c7c11 */ /* 0x060fe4000f8208ff */
[----:B------:R-:W-:Y:S02]  /*3680*/  IADD3 R11, P2, PT, R10, UR6, RZ ;  /* 0x000000060a0b7c10 */ /* 0x000fe4000ff5e0ff */
[----:B---34-:R-:W-:-:S02]  /*3690*/  LEA.HI.X R13, R9, UR11, R8, 0x1, P1 ;  /* 0x0000000b090d7c11 */ /* 0x018fc400088f0c08 */
        /* <DEDUP_REMOVED lines=11> */
[----:B------:R-:W-:Y:S02]  /*3750*/  VIADD R22, R22, 0x2 ;  /* 0x0000000216167836 */ /* 0x000fe40000000000 */
[----:B---3--:R-:W-:-:S05]  /*3760*/  HADD2.F32 R14, -RZ, R12.H0_H0 ;  /* 0x2000000cff0e7230 */ /* 0x008fca0000004100 */
[----:B0-----:R-:W-:Y:S01]  /*3770*/  FFMA R14, R8, R14, R25 ;  /* 0x0000000e080e7223 */ /* 0x001fe20000000019 */
[----:B----4-:R-:W-:-:S05]  /*3780*/  HADD2.F32 R15, -RZ, R10.H0_H0 ;  /* 0x2000000aff0f7230 */ /* 0x010fca0000004100 */
[----:B------:R-:W-:-:S07]  /*3790*/  FFMA R25, R15, R9, R14 ;  /* 0x000000090f197223 */ /* 0x000fce000000000e */
.L_x_131:
        /* <DEDUP_REMOVED lines=15> */
[----:B-----5:R-:W-:-:S05]  /*3890*/  HADD2.F32 R10, -RZ, R8.H0_H0 ;  /* 0x20000008ff0a7230 */ /* 0x020fca0000004100 */
[----:B0-----:R-:W-:-:S07]  /*38a0*/  FFMA R25, R22, R10, R25 ;  /* 0x0000000a16197223 */ /* 0x001fce0000000019 */
.L_x_129:
[----:B------:R-:W0:Y:S01]  /*38b0*/  LDC R12, c[0x0][0x3ac] ;  /* 0x0000eb00ff0c7b82 */ /* 0x000e220000000800 */
[----:B------:R-:W5:Y:S01]  /*38c0*/  LDCU.64 UR10, c[0x0][0x398] ;  /* 0x00007300ff0a77ac */ /* 0x000f620008000a00 */
[----:B------:R-:W-:Y:S01]  /*38d0*/  F2FP.F16.F32.PACK_AB R25, RZ, R25 ;  /* 0x00000019ff19723e */ /* 0x000fe200000000ff */
[--C-:B0-----:R-:W-:Y:S02]  /*38e0*/  IMAD R8, R12, UR4, R23.reuse ;  /* 0x000000040c087c24 */ /* 0x101fe4000f8e0217 */
[----:B------:R-:W-:-:S03]  /*38f0*/  IMAD.IADD R23, R18, 0x1, R23 ;  /* 0x0000000112177824 */ /* 0x000fc600078e0217 */
[----:B------:R-:W-:-:S04]  /*3900*/  IADD3 R9, P1, PT, R8, UR6, RZ ;  /* 0x0000000608097c10 */ /* 0x000fc8000ff3e0ff */
[----:B------:R-:W-:Y:S02]  /*3910*/  LEA.HI.X.SX32 R10, R8, UR18, 0x1, P1 ;  /* 0x00000012080a7c11 */ /* 0x000fe400088f0eff */
[----:B-----5:R-:W-:-:S04]  /*3920*/  LEA R8, P1, R9, UR10, 0x1 ;  /* 0x0000000a09087c11 */ /* 0x020fc8000f8208ff */
[----:B------:R-:W-:Y:S02]  /*3930*/  LEA.HI.X R9, R9, UR11, R10, 0x1, P1 ;  /* 0x0000000b09097c11 */ /* 0x000fe400088f0c0a */
[----:B------:R-:W-:-:S03]  /*3940*/  ISETP.GE.AND P1, PT, R23, R12, PT ;  /* 0x0000000c1700720c */ /* 0x000fc60003f26270 */
[----:B------:R0:W-:Y:S10]  /*3950*/  STG.E.U16 desc[UR12][R8.64], R25 ;  /* 0x0000001908007986 */ /* 0x0001f4000c10150c */
[----:B------:R-:W-:Y:S05]  /*3960*/  @!P1 BRA `(.L_x_132) ;  /* 0xfffffff400109947 */ /* 0x000fea000383ffff */
.L_x_126:
[----:B------:R-:W-:Y:S05]  /*3970*/  BSYNC.RECONVERGENT B0 ;  /* 0x0000000000007941 */ /* 0x000fea0003800200 */
.L_x_125:
[----:B------:R-:W5:Y:S01]  /*3980*/  LDCU UR9, c[0x0][0x3a8] ;  /* 0x00007500ff0977ac */ /* 0x000f620008000800 */
[----:B------:R-:W-:-:S04]  /*3990*/  UIADD3 UR4, UPT, UPT, UR4, 0x1, URZ ;  /* 0x0000000104047890 */ /* 0x000fc8000fffe0ff */
[----:B-----5:R-:W-:Y:S01]  /*39a0*/  UISETP.NE.AND UP0, UPT, UR4, UR9, UPT ;  /* 0x000000090400728c */ /* 0x020fe2000bf05270 */
[----:B------:R-:W-:Y:S08]  /*39b0*/  BAR.SYNC.DEFER_BLOCKING 0x0 ;  /* 0x0000000000007b1d */ /* 0x000ff00000010000 */
[----:B------:R-:W-:Y:S05]  /*39c0*/  BRA.U UP0, `(.L_x_133) ;  /* 0xffffffc900907547 */ /* 0x000fea000b83ffff */
[----:B------:R-:W-:Y:S05]  /*39d0*/  EXIT ;  /* 0x000000000000794d */ /* 0x000fea0003800000 */
.L_x_98:
[----:B-1----:R-:W-:Y:S01]  /*39e0*/  MOV R22, R10 ;  /* 0x0000000a00167202 */ /* 0x002fe20000000f00 */
[----:B------:R-:W-:Y:S01]  /*39f0*/  IMAD.MOV.U32 R24, RZ, RZ, 0x10 ;  /* 0x00000010ff187424 */ /* 0x000fe200078e00ff */
[----:B------:R-:W-:Y:S01]  /*3a00*/  MOV R15, 0xffffffff ;  /* 0xffffffff000f7802 */ /* 0x000fe20000000f00 */
[----:B------:R-:W-:-:S07]  /*3a10*/  IMAD.MOV.U32 R25, RZ, RZ, 0x1f ;  /* 0x0000001fff197424 */ /* 0x000fce00078e00ff */
[----:B0-----:R-:W-:Y:S05]  /*3a20*/  WARPSYNC.COLLECTIVE R15, `(.L_x_134) ;  /* 0x000000000f087348 */ /* 0x001fea0003c00000 */
[----:B------:R1:W2:Y:S02]  /*3a30*/  SHFL.BFLY P4, R21, R22, R24, R25 ;  /* 0x0c00001816157389 */ /* 0x0002a40000080019 */
[----:B012---:R-:W-:Y:S05]  /*3a40*/  ENDCOLLECTIVE ;  /* 0x000000000000791b */ /* 0x007fea0003800000 */
.L_x_134:
[----:B------:R-:W-:Y:S02]  /*3a50*/  HFMA2 R24, -RZ, RZ, 0, 4.76837158203125e-07 ;  /* 0x00000008ff187431 */ /* 0x000fe400000001ff */
[----:B------:R-:W-:-:S05]  /*3a60*/  IMAD.MOV.U32 R11, RZ, RZ, R21 ;  /* 0x000000ffff0b7224 */ /* 0x000fca00078e0015 */
[----:B------:R-:W-:-:S05]  /*3a70*/  FMNMX R11, R11, R10, !PT ;  /* 0x0000000a0b0b7209 */ /* 0x000fca0007800000 */
[----:B------:R-:W-:-:S07]  /*3a80*/  IMAD.MOV.U32 R22, RZ, RZ, R11 ;  /* 0x000000ffff167224 */ /* 0x000fce00078e000b */
[----:B------:R-:W-:Y:S05]  /*3a90*/  WARPSYNC.COLLECTIVE R15, `(.L_x_135) ;  /* 0x000000000f087348 */ /* 0x000fea0003c00000 */
[----:B------:R0:W1:Y:S02]  /*3aa0*/  SHFL.BFLY P4, R21, R22, R24, R25 ;  /* 0x0c00001816157389 */ /* 0x0000640000080019 */
[----:B01----:R-:W-:Y:S05]  /*3ab0*/  ENDCOLLECTIVE ;  /* 0x000000000000791b */ /* 0x003fea0003800000 */
.L_x_135:
[----:B------:R-:W-:Y:S01]  /*3ac0*/  MOV R24, 0x4 ;  /* 0x0000000400187802 */ /* 0x000fe20000000f00 */
[----:B------:R-:W-:-:S05]  /*3ad0*/  IMAD.MOV.U32 R12, RZ, RZ, R21 ;  /* 0x000000ffff0c7224 */ /* 0x000fca00078e0015 */
[----:B------:R-:W-:-:S05]  /*3ae0*/  FMNMX R12, R11, R12, !PT ;  /* 0x0000000c0b0c7209 */ /* 0x000fca0007800000 */
[----:B------:R-:W-:-:S07]  /*3af0*/  IMAD.MOV.U32 R22, RZ, RZ, R12 ;  /* 0x000000ffff167224 */ /* 0x000fce00078e000c */
[----:B------:R-:W-:Y:S05]  /*3b00*/  WARPSYNC.COLLECTIVE R15, `(.L_x_136) ;  /* 0x000000000f087348 */ /* 0x000fea0003c00000 */
[----:B------:R0:W1:Y:S02]  /*3b10*/  SHFL.BFLY P4, R21, R22, R24, R25 ;  /* 0x0c00001816157389 */ /* 0x0000640000080019 */
[----:B01----:R-:W-:Y:S05]  /*3b20*/  ENDCOLLECTIVE ;  /* 0x000000000000791b */ /* 0x003fea0003800000 */
.L_x_136:
[----:B------:R-:W-:Y:S02]  /*3b30*/  HFMA2 R24, -RZ, RZ, 0, 1.1920928955078125e-07 ;  /* 0x00000002ff187431 */ /* 0x000fe400000001ff */
[----:B------:R-:W-:-:S05]  /*3b40*/  IMAD.MOV.U32 R13, RZ, RZ, R21 ;  /* 0x000000ffff0d7224 */ /* 0x000fca00078e0015 */
[----:B------:R-:W-:-:S05]  /*3b50*/  FMNMX R13, R12, R13, !PT ;  /* 0x0000000d0c0d7209 */ /* 0x000fca0007800000 */
[----:B------:R-:W-:-:S07]  /*3b60*/  IMAD.MOV.U32 R22, RZ, RZ, R13 ;  /* 0x000000ffff167224 */ /* 0x000fce00078e000d */
[----:B------:R-:W-:Y:S05]  /*3b70*/  WARPSYNC.COLLECTIVE R15, `(.L_x_137) ;  /* 0x000000000f087348 */ /* 0x000fea0003c00000 */
[----:B------:R0:W1:Y:S02]  /*3b80*/  SHFL.BFLY P4, R21, R22, R24, R25 ;  /* 0x0c00001816157389 */ /* 0x0000640000080019 */
[----:B01----:R-:W-:Y:S05]  /*3b90*/  ENDCOLLECTIVE ;  /* 0x000000000000791b */ /* 0x003fea0003800000 */
.L_x_137:
[----:B------:R-:W-:Y:S01]  /*3ba0*/  MOV R24, 0x1 ;  /* 0x0000000100187802 */ /* 0x000fe20000000f00 */
[----:B------:R-:W-:-:S05]  /*3bb0*/  IMAD.MOV.U32 R14, RZ, RZ, R21 ;  /* 0x000000ffff0e7224 */ /* 0x000fca00078e0015 */
[----:B------:R-:W-:-:S05]  /*3bc0*/  FMNMX R14, R13, R14, !PT ;  /* 0x0000000e0d0e7209 */ /* 0x000fca0007800000 */
[----:B------:R-:W-:-:S07]  /*3bd0*/  IMAD.MOV.U32 R22, RZ, RZ, R14 ;  /* 0x000000ffff167224 */ /* 0x000fce00078e000e */
[----:B------:R-:W-:Y:S05]  /*3be0*/  WARPSYNC.COLLECTIVE R15, `(.L_x_138) ;  /* 0x000000000f087348 */ /* 0x000fea0003c00000 */
[----:B------:R0:W1:Y:S02]  /*3bf0*/  SHFL.BFLY P4, R21, R22, R24, R25 ;  /* 0x0c00001816157389 */ /* 0x0000640000080019 */
[----:B01----:R-:W-:Y:S05]  /*3c00*/  ENDCOLLECTIVE ;  /* 0x000000000000791b */ /* 0x003fea0003800000 */
.L_x_138:
[----:B------:R-:W-:Y:S01]  /*3c10*/  IMAD.MOV.U32 R19, RZ, RZ, R21 ;  /* 0x000000ffff137224 */ /* 0x000fe200078e0015 */
[----:B------:R-:W-:Y:S06]  /*3c20*/  BRA `(.L_x_139) ;  /* 0xffffffdc00747947 */ /* 0x000fec000383ffff */
.L_x_105:
[----:B------:R-:W-:Y:S02]  /*3c30*/  HFMA2 R24, -RZ, RZ, 0, 9.5367431640625e-07 ;  /* 0x00000010ff187431 */ /* 0x000fe400000001ff */
[----:B----4-:R-:W-:Y:S02]  /*3c40*/  IMAD.MOV.U32 R22, RZ, RZ, R9 ;  /* 0x000000ffff167224 */ /* 0x010fe400078e0009 */
[----:B------:R-:W-:Y:S02]  /*3c50*/  IMAD.MOV.U32 R25, RZ, RZ, 0x1f ;  /* 0x0000001fff197424 */ /* 0x000fe400078e00ff */
[----:B0-----:R-:W-:-:S07]  /*3c60*/  IMAD.MOV.U32 R15, RZ, RZ, -0x1 ;  /* 0xffffffffff0f7424 */ /* 0x001fce00078e00ff */
[----:B-123--:R-:W-:Y:S05]  /*3c70*/  WARPSYNC.COLLECTIVE R15, `(.L_x_140) ;  /* 0x000000000f087348 */ /* 0x00efea0003c00000 */
[----:B------:R0:W4:Y:S02]  /*3c80*/  SHFL.BFLY P4, R21, R22, R24, R25 ;  /* 0x0c00001816157389 */ /* 0x0001240000080019 */
[----:B01234-:R-:W-:Y:S05]  /*3c90*/  ENDCOLLECTIVE ;  /* 0x000000000000791b */ /* 0x01ffea0003800000 */
.L_x_140:
[----:B------:R-:W-:Y:S01]  /*3ca0*/  IMAD.MOV.U32 R24, RZ, RZ, 0x8 ;  /* 0x00000008ff187424 */ /* 0x000fe200078e00ff */
[----:B------:R-:W-:-:S05]  /*3cb0*/  MOV R10, R21 ;  /* 0x00000015000a7202 */ /* 0x000fca0000000f00 */
[----:B------:R-:W-:-:S04]  /*3cc0*/  FADD R10, R10, R9 ;  /* 0x000000090a0a7221 */ /* 0x000fc80000000000 */
[----:B------:R-:W-:-:S07]  /*3cd0*/  IMAD.MOV.U32 R22, RZ, RZ, R10 ;  /* 0x000000ffff167224 */ /* 0x000fce00078e000a */
[----:B------:R-:W-:Y:S05]  /*3ce0*/  WARPSYNC.COLLECTIVE R15, `(.L_x_141) ;  /* 0x000000000f087348 */ /* 0x000fea0003c00000 */
[----:B------:R0:W1:Y:S02]  /*3cf0*/  SHFL.BFLY P4, R21, R22, R24, R25 ;  /* 0x0c00001816157389 */ /* 0x0000640000080019 */
[----:B01----:R-:W-:Y:S05]  /*3d00*/  ENDCOLLECTIVE ;  /* 0x000000000000791b */ /* 0x003fea0003800000 */
.L_x_141:
[----:B------:R-:W-:Y:S01]  /*3d10*/  IMAD.MOV.U32 R24, RZ, RZ, 0x4 ;  /* 0x00000004ff187424 */ /* 0x000fe200078e00ff */
[----:B------:R-:W-:-:S05]  /*3d20*/  MOV R11, R21 ;  /* 0x00000015000b7202 */ /* 0x000fca0000000f00 */
[----:B------:R-:W-:-:S04]  /*3d30*/  FADD R11, R10, R11 ;  /* 0x0000000b0a0b7221 */ /* 0x000fc80000000000 */
[----:B------:R-:W-:-:S07]  /*3d40*/  IMAD.MOV.U32 R22, RZ, RZ, R11 ;  /* 0x000000ffff167224 */ /* 0x000fce00078e000b */
[----:B------:R-:W-:Y:S05]  /*3d50*/  WARPSYNC.COLLECTIVE R15, `(.L_x_142) ;  /* 0x000000000f087348 */ /* 0x000fea0003c00000 */
[----:B------:R0:W1:Y:S02]  /*3d60*/  SHFL.BFLY P4, R21, R22, R24, R25 ;  /* 0x0c00001816157389 */ /* 0x0000640000080019 */
[----:B01----:R-:W-:Y:S05]  /*3d70*/  ENDCOLLECTIVE ;  /* 0x000000000000791b */ /* 0x003fea0003800000 */
.L_x_142:
[----:B------:R-:W-:Y:S01]  /*3d80*/  IMAD.MOV.U32 R24, RZ, RZ, 0x2 ;  /* 0x00000002ff187424 */ /* 0x000fe200078e00ff */
[----:B------:R-:W-:-:S05]  /*3d90*/  MOV R12, R21 ;  /* 0x00000015000c7202 */ /* 0x000fca0000000f00 */
[----:B------:R-:W-:-:S04]  /*3da0*/  FADD R12, R11, R12 ;  /* 0x0000000c0b0c7221 */ /* 0x000fc80000000000 */
[----:B------:R-:W-:-:S07]  /*3db0*/  IMAD.MOV.U32 R22, RZ, RZ, R12 ;  /* 0x000000ffff167224 */ /* 0x000fce00078e000c */
[----:B------:R-:W-:Y:S05]  /*3dc0*/  WARPSYNC.COLLECTIVE R15, `(.L_x_143) ;  /* 0x000000000f087348 */ /* 0x000fea0003c00000 */
[----:B------:R0:W1:Y:S02]  /*3dd0*/  SHFL.BFLY P4, R21, R22, R24, R25 ;  /* 0x0c00001816157389 */ /* 0x0000640000080019 */
[----:B01----:R-:W-:Y:S05]  /*3de0*/  ENDCOLLECTIVE ;  /* 0x000000000000791b */ /* 0x003fea0003800000 */
.L_x_143:
[----:B------:R-:W-:Y:S01]  /*3df0*/  IMAD.MOV.U32 R24, RZ, RZ, 0x1 ;  /* 0x00000001ff187424 */ /* 0x000fe200078e00ff */
[----:B------:R-:W-:-:S05]  /*3e00*/  MOV R13, R21 ;  /* 0x00000015000d7202 */ /* 0x000fca0000000f00 */
[----:B------:R-:W-:-:S04]  /*3e10*/  FADD R13, R12, R13 ;  /* 0x0000000d0c0d7221 */ /* 0x000fc80000000000 */
[----:B------:R-:W-:-:S07]  /*3e20*/  IMAD.MOV.U32 R22, RZ, RZ, R13 ;  /* 0x000000ffff167224 */ /* 0x000fce00078e000d */
[----:B------:R-:W-:Y:S05]  /*3e30*/  WARPSYNC.COLLECTIVE R15, `(.L_x_144) ;  /* 0x000000000f087348 */ /* 0x000fea0003c00000 */
[----:B------:R0:W1:Y:S02]  /*3e40*/  SHFL.BFLY P4, R21, R22, R24, R25 ;  /* 0x0c00001816157389 */ /* 0x0000640000080019 */
[----:B01----:R-:W-:Y:S05]  /*3e50*/  ENDCOLLECTIVE ;  /* 0x000000000000791b */ /* 0x003fea0003800000 */
.L_x_144:
[----:B------:R-:W-:Y:S01]  /*3e60*/  MOV R20, R21 ;  /* 0x0000001500147202 */ /* 0x000fe20000000f00 */
[----:B------:R-:W-:Y:S06]  /*3e70*/  BRA `(.L_x_145) ;  /* 0xffffffe400647947 */ /* 0x000fec000383ffff */
        .weak           $__internal_1_$__cuda_sm3x_div_rn_noftz_f32_slowpath
        .type           $__internal_1_$__cuda_sm3x_div_rn_noftz_f32_slowpath,@function
        .size           $__internal_1_$__cuda_sm3x_div_rn_noftz_f32_slowpath,(.L_x_238 - $__internal_1_$__cuda_sm3x_div_rn_noftz_f32_slowpath)
$__internal_1_$__cuda_sm3x_div_rn_noftz_f32_slowpath:
[----:B------:R-:W-:Y:S01]  /*3e80*/  SHF.R.U32.HI R14, RZ, 0x17, R20 ;  /* 0x00000017ff0e7819 */ /* 0x000fe20000011614 */
[----:B------:R-:W-:Y:S01]  /*3e90*/  BSSY.RECONVERGENT B3, `(.L_x_146) ;  /* 0x0000063000037945 */ /* 0x000fe20003800200 */
[----:B------:R-:W-:Y:S02]  /*3ea0*/  SHF.R.U32.HI R8, RZ, 0x17, R9 ;  /* 0x00000017ff087819 */ /* 0x000fe40000011609 */
[----:B------:R-:W-:Y:S02]  /*3eb0*/  LOP3.LUT R14, R14, 0xff, RZ, 0xc0, !PT ;  /* 0x000000ff0e0e7812 */ /* 0x000fe400078ec0ff */
[----:B------:R-:W-:Y:S02]  /*3ec0*/  LOP3.LUT R8, R8, 0xff, RZ, 0xc0, !PT ;  /* 0x000000ff08087812 */ /* 0x000fe400078ec0ff */
[----:B------:R-:W-:Y:S01]  /*3ed0*/  MOV R22, R20 ;  /* 0x0000001400167202 */ /* 0x000fe20000000f00 */
[----:B------:R-:W-:Y:S02]  /*3ee0*/  VIADD R25, R14, 0xffffffff ;  /* 0xffffffff0e197836 */ /* 0x000fe40000000000 */
[----:B------:R-:W-:-:S03]  /*3ef0*/  VIADD R24, R8, 0xffffffff ;  /* 0xffffffff08187836 */ /* 0x000fc60000000000 */
        /* <DEDUP_REMOVED lines=27> */
.L_x_147:
        /* <DEDUP_REMOVED lines=51> */
.L_x_154:
[----:B------:R-:W-:-:S04]  /*43e0*/  LOP3.LUT R8, R8, 0x80000000, RZ, 0xc0, !PT ;  /* 0x8000000008087812 */ /* 0x000fc800078ec0ff */
[----:B------:R-:W-:Y:S01]  /*43f0*/  LOP3.LUT R8, R8, 0x7f800000, RZ, 0xfc, !PT ;  /* 0x7f80000008087812 */ /* 0x000fe200078efcff */
[----:B------:R-:W-:Y:S06]  /*4400*/  BRA `(.L_x_155) ;  /* 0x0000000000047947 */ /* 0x000fec0003800000 */
.L_x_153:
[----:B------:R-:W-:-:S07]  /*4410*/  IMAD R8, R21, 0x800000, R8 ;  /* 0x0080000015087824 */ /* 0x000fce00078e0208 */
.L_x_155:
[----:B------:R-:W-:Y:S05]  /*4420*/  BSYNC.RECONVERGENT B4 ;  /* 0x0000000000047941 */ /* 0x000fea0003800200 */
.L_x_152:
[----:B------:R-:W-:Y:S05]  /*4430*/  BRA `(.L_x_156) ;  /* 0x0000000000207947 */ /* 0x000fea0003800000 */
.L_x_151:
[----:B------:R-:W-:-:S04]  /*4440*/  LOP3.LUT R8, R22, 0x80000000, R9, 0x48, !PT ;  /* 0x8000000016087812 */ /* 0x000fc800078e4809 */
[----:B------:R-:W-:Y:S01]  /*4450*/  LOP3.LUT R8, R8, 0x7f800000, RZ, 0xfc, !PT ;  /* 0x7f80000008087812 */ /* 0x000fe200078efcff */
[----:B------:R-:W-:Y:S06]  /*4460*/  BRA `(.L_x_156) ;  /* 0x0000000000147947 */ /* 0x000fec0003800000 */
.L_x_150:
[----:B------:R-:W-:Y:S01]  /*4470*/  LOP3.LUT R8, R22, 0x80000000, R9, 0x48, !PT ;  /* 0x8000000016087812 */ /* 0x000fe200078e4809 */
[----:B------:R-:W-:Y:S06]  /*4480*/  BRA `(.L_x_156) ;  /* 0x00000000000c7947 */ /* 0x000fec0003800000 */
.L_x_149:
[----:B------:R-:W0:Y:S01]  /*4490*/  MUFU.RSQ R8, -QNAN ;  /* 0xffc0000000087908 */ /* 0x000e220000001400 */
[----:B------:R-:W-:Y:S05]  /*44a0*/  BRA `(.L_x_156) ;  /* 0x0000000000047947 */ /* 0x000fea0003800000 */
.L_x_148:
[----:B------:R-:W-:-:S07]  /*44b0*/  FADD.FTZ R8, R9, R20 ;  /* 0x0000001409087221 */ /* 0x000fce0000010000 */
.L_x_156:
[----:B------:R-:W-:Y:S05]  /*44c0*/  BSYNC.RECONVERGENT B3 ;  /* 0x0000000000037941 */ /* 0x000fea0003800200 */
.L_x_146:
[----:B0-----:R-:W-:Y:S01]  /*44d0*/  IMAD.MOV.U32 R14, RZ, RZ, R8 ;  /* 0x000000ffff0e7224 */ /* 0x001fe200078e0008 */
[----:B------:R-:W-:Y:S01]  /*44e0*/  MOV R8, R12 ;  /* 0x0000000c00087202 */ /* 0x000fe20000000f00 */
[----:B------:R-:W-:-:S04]  /*44f0*/  IMAD.MOV.U32 R9, RZ, RZ, 0x0 ;  /* 0x00000000ff097424 */ /* 0x000fc800078e00ff */
[----:B------:R-:W-:Y:S05]  /*4500*/  RET.REL.NODEC R8 `(_Z24attention_forward_kernelI6__halfEvPKT_S3_S3_PS1_iiiibf) ;  /* 0xffffffb808bc7950 */ /* 0x000fea0003c3ffff */
.L_x_157:
        /* <DEDUP_REMOVED lines=15> */
.L_x_238:


//--------------------- .text._Z24attention_forward_kernelIfEvPKT_S2_S2_PS0_iiiibf --------------------------
	.section	.text._Z24attention_forward_kernelIfEvPKT_S2_S2_PS0_iiiibf,"ax",@progbits
	.align	128
        .global         _Z24attention_forward_kernelIfEvPKT_S2_S2_PS0_iiiibf
        .type           _Z24attention_forward_kernelIfEvPKT_S2_S2_PS0_iiiibf,@function
        .size           _Z24attention_forward_kernelIfEvPKT_S2_S2_PS0_iiiibf,(.L_x_239 - _Z24attention_forward_kernelIfEvPKT_S2_S2_PS0_iiiibf)
        .other          _Z24attention_forward_kernelIfEvPKT_S2_S2_PS0_iiiibf,@"STO_CUDA_ENTRY STV_DEFAULT"
_Z24attention_forward_kernelIfEvPKT_S2_S2_PS0_iiiibf:
.text._Z24attention_forward_kernelIfEvPKT_S2_S2_PS0_iiiibf:
        /* <DEDUP_REMOVED lines=30> */
[C---:B------:R-:W-:Y:S01]  /*01e0*/  ISETP.GE.U32.AND P0, PT, R17.reuse, UR6, PT ;  /* 0x0000000611007c0c */ /* 0x040fe2000bf06070 */
[C---:B------:R-:W-:Y:S01]  /*01f0*/  IMAD.IADD R6, R17.reuse, 0x1, R18 ;  /* 0x0000000111067824 */ /* 0x040fe200078e0212 */
[----:B------:R-:W-:Y:S01]  /*0200*/  VIMNMX.U32 R0, PT, PT, R17, UR6, !PT ;  /* 0x0000000611007c48 */ /* 0x000fe2000ffe0000 */
[----:B------:R-:W-:Y:S01]  /*0210*/  UIMAD UR6, UR4, UR7, URZ ;  /* 0x00000007040672a4 */ /* 0x000fe2000f8e02ff */
[----:B------:R-:W-:Y:S01]  /*0220*/  SEL R7, RZ, 0x1, P0 ;  /* 0x00000001ff077807 */ /* 0x000fe20000000000 */
[----:B0-----:R-:W-:Y:S01]  /*0230*/  IMAD.MOV.U32 R2, RZ, RZ, RZ ;  /* 0x000000ffff027224 */ /* 0x001fe200078e00ff */
[----:B------:R-:W-:Y:S01]  /*0240*/  UMOV UR4, 0x400 ;  /* 0x0000040000047882 */ /* 0x000fe20000000000 */
[----:B------:R-:W-:Y:S02]  /*0250*/  USHF.R.S32.HI UR18, URZ, 0x1f, UR6 ;  /* 0x0000001fff127899 */ /* 0x000fe40008011406 */
[----:B------:R-:W-:Y:S01]  /*0260*/  UIADD3 UR7, UPT, UPT, UR4, 0x100, URZ ;  /* 0x0000010004077890 */ /* 0x000fe2000fffe0ff */
[----:B-1----:R-:W-:Y:S01]  /*0270*/  IMAD.MOV R5, RZ, RZ, -R3 ;  /* 0x000000ffff057224 */ /* 0x002fe200078e0a03 */
[----:B------:R-:W-:-:S02]  /*0280*/  UIADD3 UR8, UPT, UPT, UR4, 0x80, URZ ;  /* 0x0000008004087890 */ /* 0x000fc4000fffe0ff */
[----:B--2---:R-:W-:Y:S01]  /*0290*/  ULEA UR7, UR9, UR7, 0x18 ;  /* 0x0000000709077291 */ /* 0x004fe2000f8ec0ff */
[----:B------:R-:W-:Y:S01]  /*02a0*/  IMAD R5, R5, R18, RZ ;  /* 0x0000001205057224 */ /* 0x000fe200078e02ff */
[----:B------:R-:W-:Y:S01]  /*02b0*/  ULEA UR8, UR9, UR8, 0x18 ;  /* 0x0000000809087291 */ /* 0x000fe2000f8ec0ff */
[----:B------:R-:W-:Y:S02]  /*02c0*/  UMOV UR4, URZ ;  /* 0x000000ff00047c82 */ /* 0x000fe40008000000 */
[----:B------:R-:W-:Y:S01]  /*02d0*/  IMAD.HI.U32 R4, R3, R5, R2 ;  /* 0x0000000503047227 */ /* 0x000fe200078e0002 */
[----:B------:R-:W-:-:S03]  /*02e0*/  IADD3 R3, PT, PT, R0, -R17, -R7 ;  /* 0x8000001100037210 */ /* 0x000fc60007ffe807 */
[----:B------:R-:W-:Y:S02]  /*02f0*/  VIADD R5, R16, UR7 ;  /* 0x0000000710057c36 */ /* 0x000fe40008000000 */
[----:B------:R-:W-:-:S04]  /*0300*/  IMAD.HI.U32 R4, R4, R3, RZ ;  /* 0x0000000304047227 */ /* 0x000fc800078e00ff */
[----:B------:R-:W-:Y:S01]  /*0310*/  IMAD R5, R18, 0x4, R5 ;  /* 0x0000000412057824 */ /* 0x000fe200078e0205 */
[----:B------:R-:W-:-:S03]  /*0320*/  IADD3 R0, PT, PT, -R4, RZ, RZ ;  /* 0x000000ff04007210 */ /* 0x000fc60007ffe1ff */
[C---:B------:R-:W-:Y:S02]  /*0330*/  IMAD R2, R18.reuse, 0x4, R5 ;  /* 0x0000000412027824 */ /* 0x040fe400078e0205 */
[----:B------:R-:W-:-:S05]  /*0340*/  IMAD R3, R18, R0, R3 ;  /* 0x0000000012037224 */ /* 0x000fca00078e0203 */
[----:B------:R-:W-:-:S13]  /*0350*/  ISETP.GE.U32.AND P0, PT, R3, R18, PT ;  /* 0x000000120300720c */ /* 0x000fda0003f06070 */
[----:B------:R-:W-:Y:S02]  /*0360*/  @P0 IMAD.IADD R3, R3, 0x1, -R18 ;  /* 0x0000000103030824 */ /* 0x000fe400078e0a12 */
[----:B------:R-:W-:-:S03]  /*0370*/  @P0 VIADD R4, R4, 0x1 ;  /* 0x0000000104040836 */ /* 0x000fc60000000000 */
[-C--:B------:R-:W-:Y:S02]  /*0380*/  ISETP.GE.U32.AND P1, PT, R3, R18.reuse, PT ;  /* 0x000000120300720c */ /* 0x080fe40003f26070 */
[----:B------:R-:W-:-:S11]  /*0390*/  IADD3 R3, PT, PT, R6, R18, RZ ;  /* 0x0000001206037210 */ /* 0x000fd60007ffe0ff */
[----:B------:R-:W-:Y:S01]  /*03a0*/  @P1 VIADD R4, R4, 0x1 ;  /* 0x0000000104041836 */ /* 0x000fe20000000000 */
[----:B------:R-:W-:-:S04]  /*03b0*/  @!P2 LOP3.LUT R4, RZ, R18, RZ, 0x33, !PT ;  /* 0x00000012ff04a212 */ /* 0x000fc800078e33ff */
[----:B------:R-:W-:Y:S02]  /*03c0*/  IADD3 R7, PT, PT, R7, R4, RZ ;  /* 0x0000000407077210 */ /* 0x000fe40007ffe0ff */
[----:B------:R-:W-:-:S03]  /*03d0*/  SHF.R.U32.HI R4, RZ, 0x3, R9 ;  /* 0x00000003ff047819 */ /* 0x000fc60000011609 */
[----:B------:R-:W-:Y:S01]  /*03e0*/  VIADD R0, R7, 0x1 ;  /* 0x0000000107007836 */ /* 0x000fe20000000000 */
[----:B------:R-:W-:-:S04]  /*03f0*/  LOP3.LUT R4, R4, 0x7c, RZ, 0xc0, !PT ;  /* 0x0000007c04047812 */ /* 0x000fc800078ec0ff */
[----:B---3--:R-:W-:-:S07]  /*0400*/  LOP3.LUT R0, R0, 0x3, RZ, 0xc0, !PT ;  /* 0x0000000300007812 */ /* 0x008fce00078ec0ff */
.L_x_212:
        /* <DEDUP_REMOVED lines=22> */
.L_x_167:
[----:B------:R-:W0:Y:S01]  /*0570*/  LDC R22, c[0x0][0x3ac] ;  /* 0x0000eb00ff167b82 */ /* 0x000e220000000800 */
[----:B------:R-:W-:Y:S02]  /*0580*/  IMAD.MOV.U32 R23, RZ, RZ, RZ ;  /* 0x000000ffff177224 */ /* 0x000fe400078e00ff */
[----:B------:R-:W-:Y:S02]  /*0590*/  IMAD.MOV.U32 R21, RZ, RZ, RZ ;  /* 0x000000ffff157224 */ /* 0x000fe400078e00ff */
[----:B0-----:R-:W-:Y:S01]  /*05a0*/  IMAD R24, R15, R22, RZ ;  /* 0x000000160f187224 */ /* 0x001fe200078e02ff */
[----:B------:R-:W-:Y:S06]  /*05b0*/  @!P1 BRA `(.L_x_162) ;  /* 0x0000000000bc9947 */ /* 0x000fec0003800000 */
[----:B------:R-:W0:Y:S01]  /*05c0*/  LDCU.64 UR10, c[0x0][0x388] ;  /* 0x00007100ff0a77ac */ /* 0x000e220008000a00 */
[----:B------:R-:W-:Y:S01]  /*05d0*/  IADD3 R28, P2, PT, R24, UR6, RZ ;  /* 0x00000006181c7c10 */ /* 0x000fe2000ff5e0ff */
[----:B------:R-:W-:Y:S01]  /*05e0*/  IMAD.MOV.U32 R23, RZ, RZ, RZ ;  /* 0x000000ffff177224 */ /* 0x000fe200078e00ff */
[----:B------:R-:W-:Y:S01]  /*05f0*/  MOV R26, R13 ;  /* 0x0000000d001a7202 */ /* 0x000fe20000000f00 */
[----:B------:R-:W-:Y:S02]  /*0600*/  IMAD.MOV.U32 R27, RZ, RZ, R14 ;  /* 0x000000ffff1b7224 */ /* 0x000fe400078e000e */
[----:B------:R-:W-:Y:S02]  /*0610*/  IMAD.X R9, RZ, RZ, UR18, P2 ;  /* 0x00000012ff097e24 */ /* 0x000fe400090e06ff */
[----:B------:R-:W-:Y:S01]  /*0620*/  IMAD.U32 R21, RZ, RZ, UR17 ;  /* 0x00000011ff157e24 */ /* 0x000fe2000f8e00ff */
[----:B0-----:R-:W-:-:S04]  /*0630*/  LEA R25, P3, R28, UR10, 0x2 ;  /* 0x0000000a1c197c11 */ /* 0x001fc8000f8610ff */
[----:B------:R-:W-:Y:S02]  /*0640*/  IADD3 R25, P2, PT, R25, 0x10, RZ ;  /* 0x0000001019197810 */ /* 0x000fe40007f5e0ff */
[----:B------:R-:W-:-:S05]  /*0650*/  LEA.HI.X R28, R28, UR11, R9, 0x2, P3 ;  /* 0x0000000b1c1c7c11 */ /* 0x000fca00098f1409 */
[----:B------:R-:W-:-:S07]  /*0660*/  IMAD.X R28, RZ, RZ, R28, P2 ;  /* 0x000000ffff1c7224 */ /* 0x000fce00010e061c */
.L_x_163:
[----:B------:R-:W-:Y:S01]  /*0670*/  IMAD.MOV.U32 R10, RZ, RZ, R25 ;  /* 0x000000ffff0a7224 */ /* 0x000fe200078e0019 */
[----:B------:R-:W-:Y:S01]  /*0680*/  MOV R11, R28 ;  /* 0x0000001c000b7202 */ /* 0x000fe20000000f00 */
[----:B------:R-:W-:Y:S02]  /*0690*/  IMAD.MOV.U32 R8, RZ, RZ, R26 ;  /* 0x000000ffff087224 */ /* 0x000fe400078e001a */
[----:B------:R-:W-:Y:S02]  /*06a0*/  IMAD.MOV.U32 R9, RZ, RZ, R27 ;  /* 0x000000ffff097224 */ /* 0x000fe400078e001b */
[----:B------:R-:W2:Y:S04]  /*06b0*/  LDG.E R25, desc[UR12][R10.64+-0x10] ;  /* 0xfffff00c0a197981 */ /* 0x000ea8000c1e1900 */
[----:B------:R-:W2:Y:S04]  /*06c0*/  LDG.E R26, desc[UR12][R8.64+-0x10] ;  /* 0xfffff00c081a7981 */ /* 0x000ea8000c1e1900 */
[----:B------:R-:W3:Y:S04]  /*06d0*/  LDG.E R28, desc[UR12][R8.64+-0xc] ;  /* 0xfffff40c081c7981 */ /* 0x000ee8000c1e1900 */
[----:B------:R-:W3:Y:S01]  /*06e0*/  LDG.E R27, desc[UR12][R10.64+-0xc] ;  /* 0xfffff40c0a1b7981 */ /* 0x000ee2000c1e1900 */
[----:B--2---:R-:W-:-:S03]  /*06f0*/  FFMA R25, R26, R25, R23 ;  /* 0x000000191a197223 */ /* 0x004fc60000000017 */
[----:B------:R-:W2:Y:S04]  /*0700*/  LDG.E R26, desc[UR12][R8.64+-0x8] ;  /* 0xfffff80c081a7981 */ /* 0x000ea8000c1e1900 */
[----:B------:R-:W2:Y:S01]  /*0710*/  LDG.E R23, desc[UR12][R10.64+-0x8] ;  /* 0xfffff80c0a177981 */ /* 0x000ea2000c1e1900 */
[----:B---3--:R-:W-:-:S03]  /*0720*/  FFMA R25, R28, R27, R25 ;  /* 0x0000001b1c197223 */ /* 0x008fc60000000019 */
        /* <DEDUP_REMOVED lines=8> */
[----:B------:R-:W-:Y:S02]  /*07b0*/  VIADD R21, R21, 0x8 ;  /* 0x0000000815157836 */ /* 0x000fe40000000000 */
[----:B--2---:R-:W-:Y:S02]  /*07c0*/  FFMA R23, R26, R25, R23 ;  /* 0x000000191a177223 */ /* 0x004fe40000000017 */
[----:B------:R-:W2:Y:S04]  /*07d0*/  LDG.E R26, desc[UR12][R8.64+0x8] ;  /* 0x0000080c081a7981 */ /* 0x000ea8000c1e1900 */
[----:B------:R-:W2:Y:S01]  /*07e0*/  LDG.E R25, desc[UR12][R10.64+0x8] ;  /* 0x0000080c0a197981 */ /* 0x000ea2000c1e1900 */
[----:B---3--:R-:W-:-:S03]  /*07f0*/  FFMA R23, R28, R27, R23 ;  /* 0x0000001b1c177223 */ /* 0x008fc60000000017 */
[----:B------:R-:W3:Y:S04]  /*0800*/  LDG.E R28, desc[UR12][R8.64+0xc] ;  /* 0x00000c0c081c7981 */ /* 0x000ee8000c1e1900 */
[----:B------:R-:W3:Y:S01]  /*0810*/  LDG.E R27, desc[UR12][R10.64+0xc] ;  /* 0x00000c0c0a1b7981 */ /* 0x000ee2000c1e1900 */
[----:B------:R-:W-:Y:S01]  /*0820*/  ISETP.NE.AND P2, PT, R21, RZ, PT ;  /* 0x000000ff1500720c */ /* 0x000fe20003f45270 */
[----:B--2---:R-:W-:Y:S01]  /*0830*/  FFMA R23, R26, R25, R23 ;  /* 0x000000191a177223 */ /* 0x004fe20000000017 */
[----:B------:R-:W-:Y:S02]  /*0840*/  IADD3 R26, P3, PT, R8, 0x20, RZ ;  /* 0x00000020081a7810 */ /* 0x000fe40007f7e0ff */
[----:B------:R-:W-:Y:S01]  /*0850*/  IADD3 R25, P4, PT, R10, 0x20, RZ ;  /* 0x000000200a197810 */ /* 0x000fe20007f9e0ff */
[----:B---3--:R-:W-:-:S02]  /*0860*/  FFMA R23, R28, R27, R23 ;  /* 0x0000001b1c177223 */ /* 0x008fc40000000017 */
[----:B------:R-:W-:Y:S01]  /*0870*/  IMAD.X R27, RZ, RZ, R9, P3 ;  /* 0x000000ffff1b7224 */ /* 0x000fe200018e0609 */
[----:B------:R-:W-:-:S05]  /*0880*/  IADD3.X R28, PT, PT, RZ, R11, RZ, P4, !PT ;  /* 0x0000000bff1c7210 */ /* 0x000fca00027fe4ff */
[----:B------:R-:W-:Y:S05]  /*0890*/  @P2 BRA `(.L_x_163) ;  /* 0xfffffffc00742947 */ /* 0x000fea000383ffff */
[----:B------:R-:W-:-:S07]  /*08a0*/  IMAD.U32 R21, RZ, RZ, UR16 ;  /* 0x00000010ff157e24 */ /* 0x000fce000f8e00ff */
.L_x_162:
        /* <DEDUP_REMOVED lines=14> */
[----:B------:R1:W2:Y:S03]  /*0990*/  LDG.E R26, desc[UR12][R26.64] ;  /* 0x0000000c1a1a7981 */ /* 0x0002a6000c1e1900 */
[----:B------:R-:W-:-:S04]  /*09a0*/  IADD3 R25, P2, PT, R25, UR6, RZ ;  /* 0x0000000619197c10 */ /* 0x000fc8000ff5e0ff */
[----:B------:R-:W-:Y:S02]  /*09b0*/  IADD3.X R29, PT, PT, RZ, UR18, RZ, P2, !PT ;  /* 0x00000012ff1d7c10 */ /* 0x000fe400097fe4ff */
[----:B0-----:R-:W-:-:S04]  /*09c0*/  LEA R28, P2, R25, R10, 0x2 ;  /* 0x0000000a191c7211 */ /* 0x001fc800078410ff */
[----:B------:R-:W-:Y:S02]  /*09d0*/  LEA.HI.X R29, R25, R11, R29, 0x2, P2 ;  /* 0x0000000b191d7211 */ /* 0x000fe400010f141d */
[----:B------:R-:W-:-:S03]  /*09e0*/  IADD3 R25, P2, P3, R21, UR6, R12 ;  /* 0x0000000615197c10 */ /* 0x000fc6000fb5e00c */
[----:B------:R-:W2:Y:S01]  /*09f0*/  LDG.E R28, desc[UR12][R28.64] ;  /* 0x0000000c1c1c7981 */ /* 0x000ea2000c1e1900 */
[----:B------:R-:W-:Y:S02]  /*0a00*/  LEA R10, P4, R25, R10, 0x2 ;  /* 0x0000000a190a7211 */ /* 0x000fe400078810ff */
[----:B-1----:R-:W-:-:S04]  /*0a10*/  IADD3.X R27, PT, PT, RZ, UR18, RZ, P2, P3 ;  /* 0x00000012ff1b7c10 */ /* 0x002fc800097e64ff */
[----:B------:R-:W-:Y:S02]  /*0a20*/  LEA.HI.X R11, R25, R11, R27, 0x2, P4 ;  /* 0x0000000b190b7211 */ /* 0x000fe400020f141b */
[----:B------:R-:W-:-:S04]  /*0a30*/  IADD3 R25, P2, P3, R21, UR6, R24 ;  /* 0x0000000615197c10 */ /* 0x000fc8000fb5e018 */
[----:B------:R-:W-:Y:S02]  /*0a40*/  LEA R8, P4, R25, R8, 0x2 ;  /* 0x0000000819087211 */ /* 0x000fe400078810ff */
[----:B------:R-:W-:-:S04]  /*0a50*/  IADD3.X R27, PT, PT, RZ, UR18, RZ, P2, P3 ;  /* 0x00000012ff1b7c10 */ /* 0x000fc800097e64ff */
[----:B------:R-:W-:Y:S02]  /*0a60*/  LEA.HI.X R9, R25, R9, R27, 0x2, P4 ;  /* 0x0000000919097211 */ /* 0x000fe400020f141b */
[----:B------:R-:W3:Y:S04]  /*0a70*/  LDG.E R25, desc[UR12][R10.64+0x4] ;  /* 0x0000040c0a197981 */ /* 0x000ee8000c1e1900 */
[----:B------:R-:W3:Y:S01]  /*0a80*/  LDG.E R27, desc[UR12][R8.64+0x4] ;  /* 0x0000040c081b7981 */ /* 0x000ee2000c1e1900 */
[----:B--2---:R-:W-:-:S03]  /*0a90*/  FFMA R26, R28, R26, R23 ;  /* 0x0000001a1c1a7223 */ /* 0x004fc60000000017 */
[----:B------:R-:W2:Y:S04]  /*0aa0*/  LDG.E R23, desc[UR12][R8.64+0x8] ;  /* 0x0000080c08177981 */ /* 0x000ea8000c1e1900 */
[----:B------:R-:W4:Y:S01]  /*0ab0*/  LDG.E R28, desc[UR12][R10.64+0xc] ;  /* 0x00000c0c0a1c7981 */ /* 0x000f22000c1e1900 */
[----:B---3--:R-:W-:-:S03]  /*0ac0*/  FFMA R25, R25, R27, R26 ;  /* 0x0000001b19197223 */ /* 0x008fc6000000001a */
[----:B------:R-:W2:Y:S04]  /*0ad0*/  LDG.E R26, desc[UR12][R10.64+0x8] ;  /* 0x0000080c0a1a7981 */ /* 0x000ea8000c1e1900 */
[----:B------:R-:W4:Y:S01]  /*0ae0*/  LDG.E R27, desc[UR12][R8.64+0xc] ;  /* 0x00000c0c081b7981 */ /* 0x000f22000c1e1900 */
[----:B------:R-:W-:Y:S02]  /*0af0*/  VIADD R21, R21, 0x4 ;  /* 0x0000000415157836 */ /* 0x000fe40000000000 */
[----:B--2---:R-:W-:-:S04]  /*0b00*/  FFMA R23, R26, R23, R25 ;  /* 0x000000171a177223 */ /* 0x004fc80000000019 */
[----:B----4-:R-:W-:-:S07]  /*0b10*/  FFMA R23, R28, R27, R23 ;  /* 0x0000001b1c177223 */ /* 0x010fce0000000017 */
.L_x_165:
        /* <DEDUP_REMOVED lines=16> */
[----:B------:R-:W2:Y:S03]  /*0c20*/  LDG.E R28, desc[UR12][R28.64] ;  /* 0x0000000c1c1c7981 */ /* 0x000ea6000c1e1900 */
[----:B------:R-:W-:Y:S01]  /*0c30*/  LEA R8, P5, R9, UR22, 0x2 ;  /* 0x0000001609087c11 */ /* 0x000fe2000f8a10ff */
[----:B------:R-:W2:Y:S01]  /*0c40*/  LDG.E R26, desc[UR12][R26.64] ;  /* 0x0000000c1a1a7981 */ /* 0x000ea2000c1e1900 */
[----:B------:R-:W-:-:S02]  /*0c50*/  IADD3.X R10, PT, PT, RZ, UR18, RZ, P3, P4 ;  /* 0x00000012ff0a7c10 */ /* 0x000fc40009fe84ff */
[----:B------:R-:W-:Y:S02]  /*0c60*/  IADD3 R11, P3, P4, R21, UR6, R12 ;  /* 0x00000006150b7c10 */ /* 0x000fe4000fc7e00c */
[----:B------:R-:W-:Y:S02]  /*0c70*/  LEA.HI.X R9, R9, UR23, R10, 0x2, P5 ;  /* 0x0000001709097c11 */ /* 0x000fe4000a8f140a */
[C---:B------:R-:W-:Y:S02]  /*0c80*/  LEA R10, P5, R11.reuse, UR20, 0x2 ;  /* 0x000000140b0a7c11 */ /* 0x040fe4000f8a10ff */
[----:B------:R-:W-:Y:S01]  /*0c90*/  IADD3.X R22, PT, PT, RZ, UR18, RZ, P3, P4 ;  /* 0x00000012ff167c10 */ /* 0x000fe20009fe84ff */
[----:B------:R-:W3:Y:S03]  /*0ca0*/  LDG.E R8, desc[UR12][R8.64+0x4] ;  /* 0x0000040c08087981 */ /* 0x000ee6000c1e1900 */
[----:B------:R-:W-:-:S05]  /*0cb0*/  LEA.HI.X R11, R11, UR21, R22, 0x2, P5 ;  /* 0x000000150b0b7c11 */ /* 0x000fca000a8f1416 */
[----:B------:R-:W3:Y:S01]  /*0cc0*/  LDG.E R10, desc[UR12][R10.64+0x4] ;  /* 0x0000040c0a0a7981 */ /* 0x000ee2000c1e1900 */
[----:B------:R-:W-:Y:S02]  /*0cd0*/  VIADD R21, R21, 0x2 ;  /* 0x0000000215157836 */ /* 0x000fe40000000000 */
[----:B--2---:R-:W-:-:S04]  /*0ce0*/  FFMA R23, R26, R28, R23 ;  /* 0x0000001c1a177223 */ /* 0x004fc80000000017 */
[----:B---3--:R-:W-:-:S07]  /*0cf0*/  FFMA R23, R10, R8, R23 ;  /* 0x000000080a177223 */ /* 0x008fce0000000017 */
.L_x_166:
[----:B------:R-:W-:Y:S05]  /*0d00*/  @!P2 BRA `(.L_x_164) ;  /* 0x000000000038a947 */ /* 0x000fea0003800000 */
        /* <DEDUP_REMOVED lines=10> */
[----:B------:R-:W-:-:S03]  /*0db0*/  LEA.HI.X R9, R21, UR23, R22, 0x2, P5 ;  /* 0x0000001715097c11 */ /* 0x000fc6000a8f1416 */
[----:B------:R-:W2:Y:S04]  /*0dc0*/  LDG.E R10, desc[UR12][R10.64] ;  /* 0x0000000c0a0a7981 */ /* 0x000ea8000c1e1900 */
[----:B------:R-:W2:Y:S02]  /*0dd0*/  LDG.E R8, desc[UR12][R8.64] ;  /* 0x0000000c08087981 */ /* 0x000ea4000c1e1900 */
[----:B--2---:R-:W-:-:S07]  /*0de0*/  FFMA R23, R10, R8, R23 ;  /* 0x000000080a177223 */ /* 0x004fce0000000017 */
.L_x_164:
        /* <DEDUP_REMOVED lines=19> */
.L_x_161:
[----:B------:R-:W-:Y:S05]  /*0f20*/  BRA `(.L_x_159) ;  /* 0x0000000400007947 */ /* 0x000fea0003800000 */
.L_x_160:
        /* <DEDUP_REMOVED lines=24> */
[----:B------:R-:W-:Y:S01]  /*10b0*/  @P5 FSEL R9, R11, R12, P2 ;  /* 0x0000000c0b095208 */ /* 0x000fe20001000000 */
[----:B------:R-:W-:Y:S01]  /*10c0*/  IMAD.MOV.U32 R11, RZ, RZ, R6 ;  /* 0x000000ffff0b7224 */ /* 0x000fe200078e0006 */
[----:B------:R-:W-:-:S03]  /*10d0*/  @P5 MOV R11, R3 ;  /* 0x00000003000b5202 */ /* 0x000fc60000000f00 */
[----:B------:R2:W-:Y:S04]  /*10e0*/  @P5 STS [R2], R9 ;  /* 0x0000000902005388 */ /* 0x0005e80000000800 */
.L_x_169:
[----:B------:R-:W-:Y:S05]  /*10f0*/  BSYNC.RECONVERGENT B1 ;  /* 0x0000000000017941 */ /* 0x000fea0003800200 */
.L_x_168:
        /* <DEDUP_REMOVED lines=8> */
.L_x_170:
[C---:B0--3--:R-:W-:Y:S02]  /*1180*/  IMAD.IADD R13, R18.reuse, 0x1, R11 ;  /* 0x00000001120d7824 */ /* 0x049fe400078e020b */
[----:B------:R-:W-:Y:S01]  /*1190*/  FMUL R25, RZ, UR24 ;  /* 0x00000018ff197c20 */ /* 0x000fe20008400000 */
[----:B------:R-:W-:Y:S01]  /*11a0*/  ISETP.GT.U32.AND P2, PT, R11, UR4, PT ;  /* 0x000000040b007c0c */ /* 0x000fe2000bf44070 */
[C---:B------:R-:W-:Y:S01]  /*11b0*/  IMAD.IADD R15, R13.reuse, 0x1, R18 ;  /* 0x000000010d0f7824 */ /* 0x040fe200078e0212 */
[----:B------:R-:W-:Y:S01]  /*11c0*/  ISETP.GT.U32.AND P3, PT, R13, UR4, PT ;  /* 0x000000040d007c0c */ /* 0x000fe2000bf64070 */
[----:B------:R-:W-:Y:S01]  /*11d0*/  IMAD R13, R11, 0x4, R9 ;  /* 0x000000040b0d7824 */ /* 0x000fe200078e0209 */
[----:B------:R-:W-:Y:S02]  /*11e0*/  FSEL R10, R25, -INF , !P2 ;  /* 0xff800000190a7808 */ /* 0x000fe40005000000 */
[C---:B------:R-:W-:Y:S02]  /*11f0*/  IADD3 R23, PT, PT, R15.reuse, R18, RZ ;  /* 0x000000120f177210 */ /* 0x040fe40007ffe0ff */
[----:B------:R-:W-:Y:S01]  /*1200*/  ISETP.GT.U32.AND P2, PT, R15, UR4, PT ;  /* 0x000000040f007c0c */ /* 0x000fe2000bf44070 */
[----:B------:R-:W-:Y:S01]  /*1210*/  IMAD R15, R18, 0x4, R13 ;  /* 0x00000004120f7824 */ /* 0x000fe200078e020d */
[----:B------:R-:W-:-:S02]  /*1220*/  ISETP.GT.U32.AND P4, PT, R23, UR4, PT ;  /* 0x0000000417007c0c */ /* 0x000fc4000bf84070 */
[C---:B------:R-:W-:Y:S01]  /*1230*/  FSEL R11, R25.reuse, -INF , !P3 ;  /* 0xff800000190b7808 */ /* 0x040fe20005800000 */
[----:B------:R-:W-:Y:S01]  /*1240*/  IMAD R21, R18, 0x4, R15 ;  /* 0x0000000412157824 */ /* 0x000fe200078e020f */
[C---:B------:R-:W-:Y:S02]  /*1250*/  FSEL R14, R25.reuse, -INF , !P2 ;  /* 0xff800000190e7808 */ /* 0x040fe40005000000 */
[----:B------:R-:W-:Y:S02]  /*1260*/  FSEL R22, R25, -INF , !P4 ;  /* 0xff80000019167808 */ /* 0x000fe40006000000 */
        /* <DEDUP_REMOVED lines=12> */
.L_x_159:
[----:B------:R-:W-:Y:S05]  /*1330*/  BSYNC.RECONVERGENT B0 ;  /* 0x0000000000007941 */ /* 0x000fea0003800200 */
.L_x_158:
[----:B------:R-:W-:Y:S01]  /*1340*/  BAR.SYNC.DEFER_BLOCKING 0x0 ;  /* 0x0000000000007b1d */ /* 0x000fe20000010000 */
[----:B--23--:R-:W-:-:S05]  /*1350*/  MOV R10, 0xff800000 ;  /* 0xff800000000a7802 */ /* 0x00cfca0000000f00 */
[----:B------:R-:W-:Y:S04]  /*1360*/  BSSY.RECONVERGENT B0, `(.L_x_171) ;  /* 0x0000027000007945 */ /* 0x000fe80003800200 */
[----:B------:R-:W-:Y:S05]  /*1370*/  @P0 BRA `(.L_x_172) ;  /* 0x0000000000940947 */ /* 0x000fea0003800000 */
[----:B-1----:R-:W1:Y:S01]  /*1380*/  S2R R9, SR_TID.X ;  /* 0x0000000000097919 */ /* 0x002e620000002100 */
[----:B------:R-:W-:Y:S01]  /*1390*/  ISETP.NE.AND P1, PT, R0, RZ, PT ;  /* 0x000000ff0000720c */ /* 0x000fe20003f25270 */
[----:B------:R-:W-:Y:S01]  /*13a0*/  BSSY.RECONVERGENT B1, `(.L_x_173) ;  /* 0x0000010000017945 */ /* 0x000fe20003800200 */
[----:B------:R-:W-:Y:S01]  /*13b0*/  ISETP.GE.U32.AND P2, PT, R7, 0x3, PT ;  /* 0x000000030700780c */ /* 0x000fe20003f46070 */
[----:B------:R-:W-:-:S10]  /*13c0*/  IMAD.MOV.U32 R10, RZ, RZ, -0x800000 ;  /* 0xff800000ff0a7424 */ /* 0x000fd400078e00ff */
        /* <DEDUP_REMOVED lines=13> */
.L_x_174:
[----:B------:R-:W-:Y:S05]  /*14a0*/  BSYNC.RECONVERGENT B1 ;  /* 0x0000000000017941 */ /* 0x000fea0003800200 */
.L_x_173:
[----:B------:R-:W-:Y:S05]  /*14b0*/  @!P2 BRA `(.L_x_172) ;  /* 0x000000000044a947 */ /* 0x000fea0003800000 */
[----:B------:R-:W2:Y:S01]  /*14c0*/  S2R R12, SR_CgaCtaId ;  /* 0x00000000000c7919 */ /* 0x000ea20000008800 */
[----:B0-----:R-:W-:-:S04]  /*14d0*/  MOV R11, 0x400 ;  /* 0x00000400000b7802 */ /* 0x001fc80000000f00 */
[----:B------:R-:W-:-:S04]  /*14e0*/  IADD3 R11, PT, PT, R11, 0x100, RZ ;  /* 0x000001000b0b7810 */ /* 0x000fc80007ffe0ff */
[----:B--2---:R-:W-:-:S07]  /*14f0*/  LEA R14, R12, R11, 0x18 ;  /* 0x0000000b0c0e7211 */ /* 0x004fce00078ec0ff */
.L_x_175:
[----:B-1----:R-:W-:Y:S01]  /*1500*/  IMAD R11, R9, 0x4, R14 ;  /* 0x00000004090b7824 */ /* 0x002fe200078e020e */
[----:B------:R-:W-:-:S03]  /*1510*/  LEA R9, R18, R9, 0x2 ;  /* 0x0000000912097211 */ /* 0x000fc600078e10ff */
[C---:B------:R-:W-:Y:S01]  /*1520*/  IMAD R13, R18.reuse, 0x4, R11 ;  /* 0x00000004120d7824 */ /* 0x040fe200078e020b */
[----:B------:R-:W-:Y:S01]  /*1530*/  ISETP.GE.AND P1, PT, R9, R8, PT ;  /* 0x000000080900720c */ /* 0x000fe20003f26270 */
[----:B------:R-:W-:Y:S02]  /*1540*/  LDS R11, [R11] ;  /* 0x000000000b0b7984 */ /* 0x000fe40000000800 */
        /* <DEDUP_REMOVED lines=8> */
.L_x_172:
[----:B------:R-:W-:Y:S05]  /*15d0*/  BSYNC.RECONVERGENT B0 ;  /* 0x0000000000007941 */ /* 0x000fea0003800200 */
.L_x_171:
        /* <DEDUP_REMOVED lines=27> */
[----:B------:R-:W-:Y:S01]  /*1790*/  ISETP.GE.U32.AND P3, PT, R9, R10, PT ;  /* 0x0000000a0900720c */ /* 0x000fe20003f66070 */
[----:B------:R-:W-:-:S12]  /*17a0*/  IMAD.MOV.U32 R10, RZ, RZ, -0x800000 ;  /* 0xff800000ff0a7424 */ /* 0x000fd800078e00ff */
        /* <DEDUP_REMOVED lines=11> */
.L_x_218:
[----:B-1----:R-:W-:-:S07]  /*1860*/  FMNMX R19, R14, R19, !PT ;  /* 0x000000130e137209 */ /* 0x002fce0007800000 */
.L_x_176:
        /* <DEDUP_REMOVED lines=14> */
[----:B------:R-:W-:Y:S02]  /*1950*/  HFMA2 R12, -RZ, RZ, 0, 0 ;  /* 0x00000000ff0c7431 */ /* 0x000fe400000001ff */
[----:B------:R-:W-:-:S09]  /*1960*/  IMAD.MOV.U32 R11, RZ, RZ, R23 ;  /* 0x000000ffff0b7224 */ /* 0x000fd200078e0017 */
        /* <DEDUP_REMOVED lines=46> */
.L_x_181:
[----:B------:R-:W-:Y:S05]  /*1c50*/  BSYNC.RECONVERGENT B1 ;  /* 0x0000000000017941 */ /* 0x000fea0003800200 */
.L_x_180:
[----:B------:R-:W-:-:S13]  /*1c60*/  ISETP.GE.U32.AND P0, PT, R7, 0x3, PT ;  /* 0x000000030700780c */ /* 0x000fda0003f06070 */
[----:B------:R-:W-:Y:S05]  /*1c70*/  @!P0 BRA `(.L_x_179) ;  /* 0x0000000000f08947 */ /* 0x000fea0003800000 */
[----:B------:R-:W-:Y:S01]  /*1c80*/  UIADD3 UR19, UPT, UPT, UR9, 0x100, URZ ;  /* 0x0000010009137890 */ /* 0x000fe2000fffe0ff */
[----:B0---4-:R-:W-:-:S05]  /*1c90*/  MOV R14, UR10 ;  /* 0x0000000a000e7c02 */ /* 0x011fca0008000f00 */
[----:B------:R-:W-:-:S07]  /*1ca0*/  LEA R14, R14, UR19, 0x18 ;  /* 0x000000130e0e7c11 */ /* 0x000fce000f8ec0ff */
.L_x_182:
[----:B---3--:R-:W-:Y:S02]  /*1cb0*/  IMAD R15, R11, 0x4, R14 ;  /* 0x000000040b0f7824 */ /* 0x008fe400078e020e */
[----:B0-----:R-:W-:Y:S02]  /*1cc0*/  IMAD.MOV.U32 R10, RZ, RZ, 0x3bbb989d ;  /* 0x3bbb989dff0a7424 */ /* 0x001fe400078e00ff */
[----:B------:R-:W-:Y:S01]  /*1cd0*/  IMAD.MOV.U32 R13, RZ, RZ, 0x437c0000 ;  /* 0x437c0000ff0d7424 */ /* 0x000fe200078e00ff */
[----:B------:R-:W2:Y:S01]  /*1ce0*/  LDS R22, [R15] ;  /* 0x000000000f167984 */ /* 0x000ea20000000800 */
[C---:B------:R-:W-:Y:S01]  /*1cf0*/  LEA R25, R18.reuse, R15, 0x2 ;  /* 0x0000000f12197211 */ /* 0x040fe200078e10ff */
        /* <DEDUP_REMOVED lines=50> */
[----:B------:R0:W-:Y:S01]  /*2020*/  STS [R25], R10 ;  /* 0x0000000a19007388 */ /* 0x0001e20000000800 */
[----:B------:R-:W-:Y:S05]  /*2030*/  @!P0 BRA `(.L_x_182) ;  /* 0xfffffffc001c8947 */ /* 0x000fea000383ffff */
.L_x_179:
[----:B------:R-:W-:Y:S05]  /*2040*/  BSYNC.RECONVERGENT B0 ;  /* 0x0000000000007941 */ /* 0x000fea0003800200 */
.L_x_178:
        /* <DEDUP_REMOVED lines=14> */
[----:B------:R-:W-:Y:S01]  /*2130*/  VIADD R10, R18, 0x1f ;  /* 0x0000001f120a7836 */ /* 0x000fe20000000000 */
[----:B------:R-:W-:-:S04]  /*2140*/  UIADD3 UR9, UPT, UPT, UR20, 0x80, URZ ;  /* 0x0000008014097890 */ /* 0x000fc8000fffe0ff */
        /* <DEDUP_REMOVED lines=18> */
.L_x_224:
[----:B----4-:R-:W-:-:S07]  /*2270*/  FADD R20, R13, R20 ;  /* 0x000000140d147221 */ /* 0x010fce0000000000 */
.L_x_183:
        /* <DEDUP_REMOVED lines=24> */
[----:B-12---:R-:W-:Y:S05]  /*2400*/  CALL.REL.NOINC `($__internal_2_$__cuda_sm3x_div_rn_noftz_f32_slowpath) ;  /* 0x0000001400f47944 */ /* 0x006fea0003c00000 */
[----:B------:R-:W-:-:S07]  /*2410*/  IMAD.MOV.U32 R13, RZ, RZ, R14 ;  /* 0x000000ffff0d7224 */ /* 0x000fce00078e000e */
.L_x_190:
[----:B------:R-:W-:Y:S05]  /*2420*/  BSYNC.RECONVERGENT B2 ;  /* 0x0000000000027941 */ /* 0x000fea0003800200 */
.L_x_189:
        /* <DEDUP_REMOVED lines=15> */
[----:B-12-4-:R-:W-:Y:S05]  /*2520*/  CALL.REL.NOINC `($__internal_2_$__cuda_sm3x_div_rn_noftz_f32_slowpath) ;  /* 0x0000001400ac7944 */ /* 0x016fea0003c00000 */
[----:B------:R-:W-:-:S07]  /*2530*/  IMAD.MOV.U32 R8, RZ, RZ, R14 ;  /* 0x000000ffff087224 */ /* 0x000fce00078e000e */
.L_x_192:
[----:B------:R-:W-:Y:S05]  /*2540*/  BSYNC.RECONVERGENT B2 ;  /* 0x0000000000027941 */ /* 0x000fea0003800200 */
.L_x_191:
        /* <DEDUP_REMOVED lines=14> */
[----:B-12---:R-:W-:Y:S05]  /*2630*/  CALL.REL.NOINC `($__internal_2_$__cuda_sm3x_div_rn_noftz_f32_slowpath) ;  /* 0x0000001400687944 */ /* 0x006fea0003c00000 */
[----:B------:R-:W-:-:S07]  /*2640*/  MOV R13, R14 ;  /* 0x0000000e000d7202 */ /* 0x000fce0000000f00 */
.L_x_194:
[----:B------:R-:W-:Y:S05]  /*2650*/  BSYNC.RECONVERGENT B2 ;  /* 0x0000000000027941 */ /* 0x000fea0003800200 */
.L_x_193:
[----:B------:R0:W-:Y:S01]  /*2660*/  STS [R2], R13 ;  /* 0x0000000d02007388 */ /* 0x0001e20000000800 */
[----:B------:R-:W-:-:S07]  /*2670*/  IMAD.MOV.U32 R11, RZ, RZ, R3 ;  /* 0x000000ffff0b7224 */ /* 0x000fce00078e0003 */
.L_x_188:
[----:B------:R-:W-:Y:S05]  /*2680*/  BSYNC.RECONVERGENT B1 ;  /* 0x0000000000017941 */ /* 0x000fea0003800200 */
.L_x_187:
[----:B------:R-:W-:-:S13]  /*2690*/  ISETP.GE.U32.AND P0, PT, R7, 0x3, PT ;  /* 0x000000030700780c */ /* 0x000fda0003f06070 */
[----:B------:R-:W-:Y:S05]  /*26a0*/  @!P0 BRA `(.L_x_186) ;  /* 0x0000000400288947 */ /* 0x000fea0003800000 */
.L_x_203:
        /* <DEDUP_REMOVED lines=17> */
[----:B-12---:R-:W-:Y:S05]  /*27c0*/  CALL.REL.NOINC `($__internal_2_$__cuda_sm3x_div_rn_noftz_f32_slowpath) ;  /* 0x0000001400047944 */ /* 0x006fea0003c00000 */
[----:B------:R-:W-:-:S07]  /*27d0*/  IMAD.MOV.U32 R10, RZ, RZ, R14 ;  /* 0x000000ffff0a7224 */ /* 0x000fce00078e000e */
.L_x_196:
[----:B------:R-:W-:Y:S05]  /*27e0*/  BSYNC.RECONVERGENT B1 ;  /* 0x0000000000017941 */ /* 0x000fea0003800200 */
.L_x_195:
        /* <DEDUP_REMOVED lines=14> */
[----:B-12---:R-:W-:Y:S05]  /*28d0*/  CALL.REL.NOINC `($__internal_2_$__cuda_sm3x_div_rn_noftz_f32_slowpath) ;  /* 0x0000001000c07944 */ /* 0x006fea0003c00000 */
[----:B------:R-:W-:-:S07]  /*28e0*/  IMAD.MOV.U32 R12, RZ, RZ, R14 ;  /* 0x000000ffff0c7224 */ /* 0x000fce00078e000e */
.L_x_198:
[----:B------:R-:W-:Y:S05]  /*28f0*/  BSYNC.RECONVERGENT B1 ;  /* 0x0000000000017941 */ /* 0x000fea0003800200 */
.L_x_197:
        /* <DEDUP_REMOVED lines=14> */
[----:B-12---:R-:W-:Y:S05]  /*29e0*/  CALL.REL.NOINC `($__internal_2_$__cuda_sm3x_div_rn_noftz_f32_slowpath) ;  /* 0x00000010007c7944 */ /* 0x006fea0003c00000 */
.L_x_200:
[----:B------:R-:W-:Y:S05]  /*29f0*/  BSYNC.RECONVERGENT B1 ;  /* 0x0000000000017941 */ /* 0x000fea0003800200 */
.L_x_199:
        /* <DEDUP_REMOVED lines=16> */
.L_x_202:
[----:B------:R-:W-:Y:S05]  /*2b00*/  BSYNC.RECONVERGENT B1 ;  /* 0x0000000000017941 */ /* 0x000fea0003800200 */
.L_x_201:
[----:B------:R0:W-:Y:S01]  /*2b10*/  STS [R10], R9 ;  /* 0x000000090a007388 */ /* 0x0001e20000000800 */
[----:B------:R-:W-:-:S05]  /*2b20*/  IMAD R11, R18, 0x4, R11 ;  /* 0x00000004120b7824 */ /* 0x000fca00078e020b */
[----:B------:R-:W-:-:S13]  /*2b30*/  ISETP.GE.AND P0, PT, R11, UR19, PT ;  /* 0x000000130b007c0c */ /* 0x000fda000bf06270 */
[----:B0-----:R-:W-:Y:S05]  /*2b40*/  @!P0 BRA `(.L_x_203) ;  /* 0xfffffff800d88947 */ /* 0x001fea000383ffff */
.L_x_186:
[----:B------:R-:W-:Y:S05]  /*2b50*/  BSYNC.RECONVERGENT B0 ;  /* 0x0000000000007941 */ /* 0x000fea0003800200 */
.L_x_185:
        /* <DEDUP_REMOVED lines=11> */
.L_x_211:
[----:B0-----:R-:W0:Y:S01]  /*2c10*/  LDCU UR9, c[0x0][0x3a8] ;  /* 0x00007500ff0977ac */ /* 0x001e220008000800 */
[----:B------:R-:W-:Y:S02]  /*2c20*/  HFMA2 R22, -RZ, RZ, 0, 0 ;  /* 0x00000000ff167431 */ /* 0x000fe400000001ff */
[----:B------:R-:W-:Y:S01]  /*2c30*/  IMAD.MOV.U32 R25, RZ, RZ, RZ ;  /* 0x000000ffff197224 */ /* 0x000fe200078e00ff */
[----:B0-----:R-:W-:-:S09]  /*2c40*/  UISETP.GE.U32.AND UP0, UPT, UR9, 0x8, UPT ;  /* 0x000000080900788c */ /* 0x001fd2000bf06070 */
[----:B------:R-:W-:Y:S05]  /*2c50*/  BRA.U !UP0, `(.L_x_206) ;  /* 0x0000000508107547 */ /* 0x000fea000b800000 */
[----:B------:R-:W0:Y:S01]  /*2c60*/  S2R R9, SR_CgaCtaId ;  /* 0x0000000000097919 */ /* 0x000e220000008800 */
[----:B------:R-:W-:Y:S02]  /*2c70*/  MOV R8, 0x400 ;  /* 0x0000040000087802 */ /* 0x000fe40000000f00 */
[----:B------:R-:W-:-:S03]  /*2c80*/  CS2R R24, SRZ ;  /* 0x0000000000187805 */ /* 0x000fc6000001ff00 */
[----:B------:R-:W-:-:S05]  /*2c90*/  VIADD R8, R8, 0x100 ;  /* 0x0000010008087836 */ /* 0x000fca0000000000 */
[----:B0-----:R-:W-:-:S07]  /*2ca0*/  LEA R22, R9, R8, 0x18 ;  /* 0x0000000809167211 */ /* 0x001fce00078ec0ff */
.L_x_207:
[----:B------:R-:W-:-:S04]  /*2cb0*/  IMAD R8, R24, UR19, R23 ;  /* 0x0000001318087c24 */ /* 0x000fc8000f8e0217 */
[C---:B------:R-:W-:Y:S01]  /*2cc0*/  VIADD R27, R8.reuse, UR19 ;  /* 0x00000013081b7c36 */ /* 0x040fe20008000000 */
[----:B------:R-:W-:-:S04]  /*2cd0*/  IADD3 R9, P1, PT, R8, UR6, RZ ;  /* 0x0000000608097c10 */ /* 0x000fc8000ff3e0ff */
[----:B------:R-:W-:Y:S02]  /*2ce0*/  LEA.HI.X.SX32 R10, R8, UR18, 0x1, P1 ;  /* 0x00000012080a7c11 */ /* 0x000fe400088f0eff */
[----:B------:R-:W-:Y:S02]  /*2cf0*/  LEA R14, P1, R9, UR20, 0x2 ;  /* 0x00000014090e7c11 */ /* 0x000fe4000f8210ff */
[----:B------:R-:W-:Y:S02]  /*2d00*/  IADD3 R8, P2, PT, R27, UR6, RZ ;  /* 0x000000061b087c10 */ /* 0x000fe4000ff5e0ff */
[----:B------:R-:W-:Y:S02]  /*2d10*/  LEA.HI.X R15, R9, UR21, R10, 0x2, P1 ;  /* 0x00000015090f7c11 */ /* 0x000fe400088f140a */
[----:B------:R-:W-:Y:S02]  /*2d20*/  LEA.HI.X.SX32 R9, R27, UR18, 0x1, P2 ;  /* 0x000000121b097c11 */ /* 0x000fe400090f0eff */
[C---:B------:R-:W-:Y:S01]  /*2d30*/  LEA R12, P1, R8.reuse, UR20, 0x2 ;  /* 0x00000014080c7c11 */ /* 0x040fe2000f8210ff */
[----:B------:R-:W5:Y:S03]  /*2d40*/  LDG.E R14, desc[UR12][R14.64] ;  /* 0x0000000c0e0e7981 */ /* 0x000f66000c1e1900 */
[----:B---34-:R-:W-:-:S05]  /*2d50*/  LEA.HI.X R13, R8, UR21, R9, 0x2, P1 ;  /* 0x00000015080d7c11 */ /* 0x018fca00088f1409 */
[----:B------:R0:W3:Y:S01]  /*2d60*/  LDG.E R26, desc[UR12][R12.64] ;  /* 0x0000000c0c1a7981 */ /* 0x0000e2000c1e1900 */
[----:B------:R-:W-:-:S05]  /*2d70*/  VIADD R27, R27, UR19 ;  /* 0x000000131b1b7c36 */ /* 0x000fca0008000000 */
[----:B------:R-:W-:-:S04]  /*2d80*/  IADD3 R8, P1, PT, R27, UR6, RZ ;  /* 0x000000061b087c10 */ /* 0x000fc8000ff3e0ff */
[----:B------:R-:W-:Y:S01]  /*2d90*/  LEA.HI.X.SX32 R9, R27, UR18, 0x1, P1 ;  /* 0x000000121b097c11 */ /* 0x000fe200088f0eff */
[----:B0-----:R-:W-:Y:S01]  /*2da0*/  IMAD R12, R24, 0x4, R22 ;  /* 0x00000004180c7824 */ /* 0x001fe200078e0216 */
[----:B------:R-:W-:-:S04]  /*2db0*/  LEA R28, P1, R8, UR20, 0x2 ;  /* 0x00000014081c7c11 */ /* 0x000fc8000f8210ff */
[----:B------:R-:W-:Y:S02]  /*2dc0*/  LEA.HI.X R29, R8, UR21, R9, 0x2, P1 ;  /* 0x00000015081d7c11 */ /* 0x000fe400088f1409 */
[----:B------:R-:W5:Y:S04]  /*2dd0*/  LDS.128 R8, [R12] ;  /* 0x000000000c087984 */ /* 0x000f680000000c00 */
[----:B------:R-:W4:Y:S01]  /*2de0*/  LDG.E R29, desc[UR12][R28.64] ;  /* 0x0000000c1c1d7981 */ /* 0x000f22000c1e1900 */
[----:B------:R-:W-:Y:S01]  /*2df0*/  IADD3 R13, PT, PT, R27, UR19, RZ ;  /* 0x000000131b0d7c10 */ /* 0x000fe2000fffe0ff */
[----:B-----5:R-:W-:-:S03]  /*2e00*/  FFMA R8, R8, R14, R25 ;  /* 0x0000000e08087223 */ /* 0x020fc60000000019 */
[C---:B------:R-:W-:Y:S01]  /*2e10*/  IADD3 R14, P1, PT, R13.reuse, UR6, RZ ;  /* 0x000000060d0e7c10 */ /* 0x040fe2000ff3e0ff */
[----:B------:R-:W-:Y:S02]  /*2e20*/  VIADD R25, R13, UR19 ;  /* 0x000000130d197c36 */ /* 0x000fe40008000000 */
[----:B---3--:R-:W-:Y:S01]  /*2e30*/  FFMA R15, R9, R26, R8 ;  /* 0x0000001a090f7223 */ /* 0x008fe20000000008 */
[----:B------:R-:W-:Y:S02]  /*2e40*/  LEA.HI.X.SX32 R9, R13, UR18, 0x1, P1 ;  /* 0x000000120d097c11 */ /* 0x000fe400088f0eff */
[----:B------:R-:W-:-:S04]  /*2e50*/  LEA R26, P1, R14, UR20, 0x2 ;  /* 0x000000140e1a7c11 */ /* 0x000fc8000f8210ff */
[----:B------:R-:W-:Y:S02]  /*2e60*/  LEA.HI.X R27, R14, UR21, R9, 0x2, P1 ;  /* 0x000000150e1b7c11 */ /* 0x000fe400088f1409 */
[----:B------:R-:W-:-:S03]  /*2e70*/  IADD3 R9, P1, PT, R25, UR6, RZ ;  /* 0x0000000619097c10 */ /* 0x000fc6000ff3e0ff */
[----:B------:R-:W3:Y:S01]  /*2e80*/  LDG.E R26, desc[UR12][R26.64] ;  /* 0x0000000c1a1a7981 */ /* 0x000ee2000c1e1900 */
[----:B------:R-:W-:Y:S02]  /*2e90*/  LEA.HI.X.SX32 R14, R25, UR18, 0x1, P1 ;  /* 0x00000012190e7c11 */ /* 0x000fe400088f0eff */
[----:B------:R-:W-:-:S04]  /*2ea0*/  LEA R8, P1, R9, UR20, 0x2 ;  /* 0x0000001409087c11 */ /* 0x000fc8000f8210ff */
[----:B------:R-:W-:-:S06]  /*2eb0*/  LEA.HI.X R9, R9, UR21, R14, 0x2, P1 ;  /* 0x0000001509097c11 */ /* 0x000fcc00088f140e */
[----:B------:R-:W5:Y:S01]  /*2ec0*/  LDG.E R9, desc[UR12][R8.64] ;  /* 0x0000000c08097981 */ /* 0x000f62000c1e1900 */
[----:B----4-:R-:W-:-:S03]  /*2ed0*/  FFMA R10, R10, R29, R15 ;  /* 0x0000001d0a0a7223 */ /* 0x010fc6000000000f */
[----:B------:R-:W5:Y:S01]  /*2ee0*/  LDS.128 R12, [R12+0x10] ;  /* 0x000010000c0c7984 */ /* 0x000f620000000c00 */
[----:B------:R-:W-:Y:S02]  /*2ef0*/  VIADD R25, R25, UR19 ;  /* 0x0000001319197c36 */ /* 0x000fe40008000000 */
[----:B---3--:R-:W-:-:S03]  /*2f00*/  FFMA R11, R11, R26, R10 ;  /* 0x0000001a0b0b7223 */ /* 0x008fc6000000000a */
[----:B------:R-:W-:-:S04]  /*2f10*/  IADD3 R10, P1, PT, R25, UR6, RZ ;  /* 0x00000006190a7c10 */ /* 0x000fc8000ff3e0ff */
[C---:B------:R-:W-:Y:S01]  /*2f20*/  LEA.HI.X.SX32 R27, R25.reuse, UR18, 0x1, P1 ;  /* 0x00000012191b7c11 */ /* 0x040fe200088f0eff */
[----:B------:R-:W-:Y:S01]  /*2f30*/  VIADD R25, R25, UR19 ;  /* 0x0000001319197c36 */ /* 0x000fe20008000000 */
[----:B------:R-:W-:-:S04]  /*2f40*/  LEA R26, P1, R10, UR20, 0x2 ;  /* 0x000000140a1a7c11 */ /* 0x000fc8000f8210ff */
[----:B------:R-:W-:Y:S01]  /*2f50*/  LEA.HI.X R27, R10, UR21, R27, 0x2, P1 ;  /* 0x000000150a1b7c11 */ /* 0x000fe200088f141b */
[----:B-----5:R-:W-:Y:S01]  /*2f60*/  FFMA R28, R12, R9, R11 ;  /* 0x000000090c1c7223 */ /* 0x020fe2000000000b */
[C---:B------:R-:W-:Y:S01]  /*2f70*/  IADD3 R8, P1, PT, R25.reuse, UR6, RZ ;  /* 0x0000000619087c10 */ /* 0x040fe2000ff3e0ff */
[C---:B------:R-:W-:Y:S02]  /*2f80*/  VIADD R12, R25.reuse, UR19 ;  /* 0x00000013190c7c36 */ /* 0x040fe40008000000 */
[----:B------:R-:W3:Y:S01]  /*2f90*/  LDG.E R26, desc[UR12][R26.64] ;  /* 0x0000000c1a1a7981 */ /* 0x000ee2000c1e1900 */
[----:B------:R-:W-:Y:S02]  /*2fa0*/  LEA.HI.X.SX32 R25, R25, UR18, 0x1, P1 ;  /* 0x0000001219197c11 */ /* 0x000fe400088f0eff */
[----:B------:R-:W-:Y:S02]  /*2fb0*/  LEA R10, P1, R8, UR20, 0x2 ;  /* 0x00000014080a7c11 */ /* 0x000fe4000f8210ff */
[----:B------:R-:W-:-:S02]  /*2fc0*/  IADD3 R9, P2, PT, R12, UR6, RZ ;  /* 0x000000060c097c10 */ /* 0x000fc4000ff5e0ff */
[----:B------:R-:W-:Y:S02]  /*2fd0*/  LEA.HI.X R11, R8, UR21, R25, 0x2, P1 ;  /* 0x00000015080b7c11 */ /* 0x000fe400088f1419 */
[----:B------:R-:W-:Y:S02]  /*2fe0*/  LEA.HI.X.SX32 R12, R12, UR18, 0x1, P2 ;  /* 0x000000120c0c7c11 */ /* 0x000fe400090f0eff */
[C---:B------:R-:W-:Y:S01]  /*2ff0*/  LEA R8, P1, R9.reuse, UR20, 0x2 ;  /* 0x0000001409087c11 */ /* 0x040fe2000f8210ff */
[----:B------:R-:W4:Y:S03]  /*3000*/  LDG.E R10, desc[UR12][R10.64] ;  /* 0x0000000c0a0a7981 */ /* 0x000f26000c1e1900 */
[----:B------:R-:W-:-:S05]  /*3010*/  LEA.HI.X R9, R9, UR21, R12, 0x2, P1 ;  /* 0x0000001509097c11 */ /* 0x000fca00088f140c */
[----:B------:R-:W5:Y:S01]  /*3020*/  LDG.E R8, desc[UR12][R8.64] ;  /* 0x0000000c08087981 */ /* 0x000f62000c1e1900 */
[----:B------:R-:W-:-:S04]  /*3030*/  IADD3 R24, PT, PT, R24, 0x8, RZ ;  /* 0x0000000818187810 */ /* 0x000fc80007ffe0ff */
[----:B------:R-:W-:Y:S01]  /*3040*/  ISETP.NE.AND P1, PT, R24, UR5, PT ;  /* 0x0000000518007c0c */ /* 0x000fe2000bf25270 */
[----:B---3--:R-:W-:-:S04]  /*3050*/  FFMA R13, R13, R26, R28 ;  /* 0x0000001a0d0d7223 */ /* 0x008fc8000000001c */
[----:B----4-:R-:W-:-:S04]  /*3060*/  FFMA R14, R14, R10, R13 ;  /* 0x0000000a0e0e7223 */ /* 0x010fc8000000000d */
[----:B-----5:R-:W-:-:S04]  /*3070*/  FFMA R25, R15, R8, R14 ;  /* 0x000000080f197223 */ /* 0x020fc8000000000e */
[----:B------:R-:W-:Y:S05]  /*3080*/  @P1 BRA `(.L_x_207) ;  /* 0xfffffffc00081947 */ /* 0x000fea000383ffff */
[----:B------:R-:W-:-:S07]  /*3090*/  IMAD.U32 R22, RZ, RZ, UR5 ;  /* 0x00000005ff167e24 */ /* 0x000fce000f8e00ff */
.L_x_206:
        /* <DEDUP_REMOVED lines=8> */
[----:B------:R-:W-:-:S03]  /*3120*/  IADD3 R12, P1, PT, R8, UR6, RZ ;  /* 0x00000006080c7c10 */ /* 0x000fc6000ff3e0ff */
[C---:B------:R-:W-:Y:S01]  /*3130*/  VIADD R10, R9.reuse, UR9 ;  /* 0x00000009090a7c36 */ /* 0x040fe20008000000 */
[C---:B---34-:R-:W-:Y:S02]  /*3140*/  IADD3 R13, P2, PT, R9.reuse, UR6, RZ ;  /* 0x00000006090d7c10 */ /* 0x058fe4000ff5e0ff */
[----:B------:R-:W-:Y:S02]  /*3150*/  LEA.HI.X.SX32 R15, R8, UR18, 0x1, P1 ;  /* 0x00000012080f7c11 */ /* 0x000fe400088f0eff */
[C---:B-----5:R-:W-:Y:S02]  /*3160*/  LEA R8, P1, R12.reuse, UR10, 0x2 ;  /* 0x0000000a0c087c11 */ /* 0x060fe4000f8210ff */
[----:B------:R-:W-:Y:S02]  /*3170*/  LEA.HI.X.SX32 R14, R9, UR18, 0x1, P2 ;  /* 0x00000012090e7c11 */ /* 0x000fe400090f0eff */
[----:B------:R-:W-:Y:S02]  /*3180*/  LEA R26, P2, R13, UR10, 0x2 ;  /* 0x0000000a0d1a7c11 */ /* 0x000fe4000f8410ff */
[----:B------:R-:W-:Y:S01]  /*3190*/  LEA.HI.X R9, R12, UR11, R15, 0x2, P1 ;  /* 0x0000000b0c097c11 */ /* 0x000fe200088f140f */
[C---:B------:R-:W-:Y:S01]  /*31a0*/  VIADD R12, R10.reuse, UR9 ;  /* 0x000000090a0c7c36 */ /* 0x040fe20008000000 */
[----:B------:R-:W-:-:S02]  /*31b0*/  IADD3 R11, P3, PT, R10, UR6, RZ ;  /* 0x000000060a0b7c10 */ /* 0x000fc4000ff7e0ff */
[----:B------:R-:W-:Y:S01]  /*31c0*/  LEA.HI.X R27, R13, UR11, R14, 0x2, P2 ;  /* 0x0000000b0d1b7c11 */ /* 0x000fe200090f140e */
[----:B------:R0:W3:Y:S01]  /*31d0*/  LDG.E R24, desc[UR12][R8.64] ;  /* 0x0000000c08187981 */ /* 0x0000e2000c1e1900 */
[----:B------:R-:W-:Y:S02]  /*31e0*/  LEA.HI.X.SX32 R28, R10, UR18, 0x1, P3 ;  /* 0x000000120a1c7c11 */ /* 0x000fe400098f0eff */
[C---:B------:R-:W-:Y:S01]  /*31f0*/  LEA R14, P1, R11.reuse, UR10, 0x2 ;  /* 0x0000000a0b0e7c11 */ /* 0x040fe2000f8210ff */
[----:B------:R-:W4:Y:S01]  /*3200*/  LDG.E R26, desc[UR12][R26.64] ;  /* 0x0000000c1a1a7981 */ /* 0x000f22000c1e1900 */
[C---:B------:R-:W-:Y:S02]  /*3210*/  IADD3 R10, P2, PT, R12.reuse, UR6, RZ ;  /* 0x000000060c0a7c10 */ /* 0x040fe4000ff5e0ff */
[----:B------:R-:W-:Y:S02]  /*3220*/  LEA.HI.X R15, R11, UR11, R28, 0x2, P1 ;  /* 0x0000000b0b0f7c11 */ /* 0x000fe400088f141c */
[----:B------:R-:W-:-:S02]  /*3230*/  LEA.HI.X.SX32 R11, R12, UR18, 0x1, P2 ;  /* 0x000000120c0b7c11 */ /* 0x000fc400090f0eff */
[C---:B------:R-:W-:Y:S01]  /*3240*/  LEA R12, P1, R10.reuse, UR10, 0x2 ;  /* 0x0000000a0a0c7c11 */ /* 0x040fe2000f8210ff */
[----:B------:R-:W5:Y:S03]  /*3250*/  LDG.E R14, desc[UR12][R14.64] ;  /* 0x0000000c0e0e7981 */ /* 0x000f66000c1e1900 */
[----:B------:R-:W-:-:S06]  /*3260*/  LEA.HI.X R13, R10, UR11, R11, 0x2, P1 ;  /* 0x0000000b0a0d7c11 */ /* 0x000fcc00088f140b */
[----:B------:R-:W2:Y:S01]  /*3270*/  LDG.E R13, desc[UR12][R12.64] ;  /* 0x0000000c0c0d7981 */ /* 0x000ea2000c1e1900 */
[----:B------:R-:W1:Y:S01]  /*3280*/  S2UR UR10, SR_CgaCtaId ;  /* 0x00000000000a79c3 */ /* 0x000e620000008800 */
[----:B------:R-:W-:Y:S02]  /*3290*/  UMOV UR9, 0x400 ;  /* 0x0000040000097882 */ /* 0x000fe40000000000 */
[----:B------:R-:W-:-:S04]  /*32a0*/  UIADD3 UR9, UPT, UPT, UR9, 0x100, URZ ;  /* 0x0000010009097890 */ /* 0x000fc8000fffe0ff */
[----:B-1----:R-:W-:-:S06]  /*32b0*/  ULEA UR9, UR10, UR9, 0x18 ;  /* 0x000000090a097291 */ /* 0x002fcc000f8ec0ff */
[----:B------:R-:W-:-:S05]  /*32c0*/  LEA R28, R22, UR9, 0x2 ;  /* 0x00000009161c7c11 */ /* 0x000fca000f8e10ff */
[----:B0-----:R-:W3:Y:S04]  /*32d0*/  LDS.64 R8, [R28] ;  /* 0x000000001c087984 */ /* 0x001ee80000000a00 */
[----:B------:R-:W5:Y:S01]  /*32e0*/  LDS.64 R10, [R28+0x8] ;  /* 0x000008001c0a7984 */ /* 0x000f620000000a00 */
[----:B------:R-:W-:Y:S01]  /*32f0*/  IADD3 R22, PT, PT, R22, 0x4, RZ ;  /* 0x0000000416167810 */ /* 0x000fe20007ffe0ff */
[----:B---3--:R-:W-:-:S04]  /*3300*/  FFMA R25, R8, R24, R25 ;  /* 0x0000001808197223 */ /* 0x008fc80000000019 */
[----:B----4-:R-:W-:-:S04]  /*3310*/  FFMA R9, R26, R9, R25 ;  /* 0x000000091a097223 */ /* 0x010fc80000000019 */
[----:B-----5:R-:W-:-:S04]  /*3320*/  FFMA R10, R10, R14, R9 ;  /* 0x0000000e0a0a7223 */ /* 0x020fc80000000009 */
[----:B--2---:R-:W-:-:S07]  /*3330*/  FFMA R25, R13, R11, R10 ;  /* 0x0000000b0d197223 */ /* 0x004fce000000000a */
.L_x_209:
        /* <DEDUP_REMOVED lines=18> */
[----:B------:R-:W3:Y:S03]  /*3460*/  LDG.E R12, desc[UR12][R12.64] ;  /* 0x0000000c0c0c7981 */ /* 0x000ee6000c1e1900 */
[----:B------:R-:W-:-:S06]  /*3470*/  LEA.HI.X R11, R11, UR11, R8, 0x2, P1 ;  /* 0x0000000b0b0b7c11 */ /* 0x000fcc00088f1408 */
[----:B------:R-:W4:Y:S01]  /*3480*/  LDG.E R11, desc[UR12][R10.64] ;  /* 0x0000000c0a0b7981 */ /* 0x000f22000c1e1900 */
[----:B------:R-:W0:Y:S01]  /*3490*/  S2UR UR10, SR_CgaCtaId ;  /* 0x00000000000a79c3 */ /* 0x000e220000008800 */
[----:B------:R-:W-:Y:S02]  /*34a0*/  UMOV UR9, 0x400 ;  /* 0x0000040000097882 */ /* 0x000fe40000000000 */
[----:B------:R-:W-:-:S04]  /*34b0*/  UIADD3 UR9, UPT, UPT, UR9, 0x100, URZ ;  /* 0x0000010009097890 */ /* 0x000fc8000fffe0ff */
[----:B0-----:R-:W-:-:S06]  /*34c0*/  ULEA UR9, UR10, UR9, 0x18 ;  /* 0x000000090a097291 */ /* 0x001fcc000f8ec0ff */
[----:B------:R-:W-:-:S06]  /*34d0*/  LEA R8, R22, UR9, 0x2 ;  /* 0x0000000916087c11 */ /* 0x000fcc000f8e10ff */
[----:B------:R-:W3:Y:S01]  /*34e0*/  LDS.64 R8, [R8] ;  /* 0x0000000008087984 */ /* 0x000ee20000000a00 */
[----:B------:R-:W-:Y:S02]  /*34f0*/  VIADD R22, R22, 0x2 ;  /* 0x0000000216167836 */ /* 0x000fe40000000000 */
[----:B---3--:R-:W-:-:S04]  /*3500*/  FFMA R14, R8, R12, R25 ;  /* 0x0000000c080e7223 */ /* 0x008fc80000000019 */
[----:B----4-:R-:W-:-:S07]  /*3510*/  FFMA R25, R11, R9, R14 ;  /* 0x000000090b197223 */ /* 0x010fce000000000e */
.L_x_210:
        /* <DEDUP_REMOVED lines=8> */
[----:B------:R-:W5:Y:S01]  /*35a0*/  LDG.E R8, desc[UR12][R8.64] ;  /* 0x0000000c08087981 */ /* 0x000f62000c1e1900 */
[----:B------:R-:W0:Y:S01]  /*35b0*/  S2UR UR10, SR_CgaCtaId ;  /* 0x00000000000a79c3 */ /* 0x000e220000008800 */
[----:B------:R-:W-:Y:S02]  /*35c0*/  UMOV UR9, 0x400 ;  /* 0x0000040000097882 */ /* 0x000fe40000000000 */
[----:B------:R-:W-:-:S04]  /*35d0*/  UIADD3 UR9, UPT, UPT, UR9, 0x100, URZ ;  /* 0x0000010009097890 */ /* 0x000fc8000fffe0ff */
[----:B0-----:R-:W-:-:S06]  /*35e0*/  ULEA UR9, UR10, UR9, 0x18 ;  /* 0x000000090a097291 */ /* 0x001fcc000f8ec0ff */
[----:B------:R-:W-:-:S06]  /*35f0*/  LEA R22, R22, UR9, 0x2 ;  /* 0x0000000916167c11 */ /* 0x000fcc000f8e10ff */
[----:B------:R-:W5:Y:S02]  /*3600*/  LDS R22, [R22] ;  /* 0x0000000016167984 */ /* 0x000f640000000800 */
[----:B-----5:R-:W-:-:S07]  /*3610*/  FFMA R25, R22, R8, R25 ;  /* 0x0000000816197223 */ /* 0x020fce0000000019 */
.L_x_208:
[----:B------:R-:W0:Y:S01]  /*3620*/  LDC R12, c[0x0][0x3ac] ;  /* 0x0000eb00ff0c7b82 */ /* 0x000e220000000800 */
[----:B------:R-:W5:Y:S01]  /*3630*/  LDCU.64 UR10, c[0x0][0x398] ;  /* 0x00007300ff0a77ac */ /* 0x000f620008000a00 */
[--C-:B0-----:R-:W-:Y:S02]  /*3640*/  IMAD R8, R12, UR4, R23.reuse ;  /* 0x000000040c087c24 */ /* 0x101fe4000f8e0217 */
[----:B------:R-:W-:-:S03]  /*3650*/  IMAD.IADD R23, R18, 0x1, R23 ;  /* 0x0000000112177824 */ /* 0x000fc600078e0217 */
[----:B------:R-:W-:-:S04]  /*3660*/  IADD3 R9, P1, PT, R8, UR6, RZ ;  /* 0x0000000608097c10 */ /* 0x000fc8000ff3e0ff */
[----:B------:R-:W-:Y:S02]  /*3670*/  LEA.HI.X.SX32 R10, R8, UR18, 0x1, P1 ;  /* 0x00000012080a7c11 */ /* 0x000fe400088f0eff */
[----:B-----5:R-:W-:-:S04]  /*3680*/  LEA R8, P1, R9, UR10, 0x2 ;  /* 0x0000000a09087c11 */ /* 0x020fc8000f8210ff */
[----:B------:R-:W-:Y:S02]  /*3690*/  LEA.HI.X R9, R9, UR11, R10, 0x2, P1 ;  /* 0x0000000b09097c11 */ /* 0x000fe400088f140a */
[----:B------:R-:W-:-:S03]  /*36a0*/  ISETP.GE.AND P1, PT, R23, R12, PT ;  /* 0x0000000c1700720c */ /* 0x000fc60003f26270 */
[----:B------:R0:W-:Y:S10]  /*36b0*/  STG.E desc[UR12][R8.64], R25 ;  /* 0x0000001908007986 */ /* 0x0001f4000c10190c */
[----:B------:R-:W-:Y:S05]  /*36c0*/  @!P1 BRA `(.L_x_211) ;  /* 0xfffffff400509947 */ /* 0x000fea000383ffff */
.L_x_205:
[----:B------:R-:W-:Y:S05]  /*36d0*/  BSYNC.RECONVERGENT B0 ;  /* 0x0000000000007941 */ /* 0x000fea0003800200 */
.L_x_204:
[----:B------:R-:W5:Y:S01]  /*36e0*/  LDCU UR9, c[0x0][0x3a8] ;  /* 0x00007500ff0977ac */ /* 0x000f620008000800 */
[----:B------:R-:W-:-:S04]  /*36f0*/  UIADD3 UR4, UPT, UPT, UR4, 0x1, URZ ;  /* 0x0000000104047890 */ /* 0x000fc8000fffe0ff */
[----:B-----5:R-:W-:Y:S01]  /*3700*/  UISETP.NE.AND UP0, UPT, UR4, UR9, UPT ;  /* 0x000000090400728c */ /* 0x020fe2000bf05270 */
[----:B------:R-:W-:Y:S08]  /*3710*/  BAR.SYNC.DEFER_BLOCKING 0x0 ;  /* 0x0000000000007b1d */ /* 0x000ff00000010000 */
[----:B------:R-:W-:Y:S05]  /*3720*/  BRA.U UP0, `(.L_x_212) ;  /* 0xffffffcd00387547 */ /* 0x000fea000b83ffff */
[----:B------:R-:W-:Y:S05]  /*3730*/  EXIT ;  /* 0x000000000000794d */ /* 0x000fea0003800000 */
.L_x_177:
[----:B-1----:R-:W-:Y:S01]  /*3740*/  IMAD.MOV.U32 R22, RZ, RZ, R10 ;  /* 0x000000ffff167224 */ /* 0x002fe200078e000a */
[----:B------:R-:W-:Y:S01]  /*3750*/  MOV R24, 0x10 ;  /* 0x0000001000187802 */ /* 0x000fe20000000f00 */
[----:B------:R-:W-:Y:S02]  /*3760*/  IMAD.MOV.U32 R25, RZ, RZ, 0x1f ;  /* 0x0000001fff197424 */ /* 0x000fe400078e00ff */
[----:B------:R-:W-:-:S07]  /*3770*/  IMAD.MOV.U32 R15, RZ, RZ, -0x1 ;  /* 0xffffffffff0f7424 */ /* 0x000fce00078e00ff */
[----:B0-----:R-:W-:Y:S05]  /*3780*/  WARPSYNC.COLLECTIVE R15, `(.L_x_213) ;  /* 0x000000000f087348 */ /* 0x001fea0003c00000 */
[----:B------:R1:W2:Y:S02]  /*3790*/  SHFL.BFLY P4, R21, R22, R24, R25 ;  /* 0x0c00001816157389 */ /* 0x0002a40000080019 */
[----:B012---:R-:W-:Y:S05]  /*37a0*/  ENDCOLLECTIVE ;  /* 0x000000000000791b */ /* 0x007fea0003800000 */
.L_x_213:
[----:B------:R-:W-:Y:S02]  /*37b0*/  HFMA2 R24, -RZ, RZ, 0, 4.76837158203125e-07 ;  /* 0x00000008ff187431 */ /* 0x000fe400000001ff */
[----:B------:R-:W-:-:S05]  /*37c0*/  IMAD.MOV.U32 R11, RZ, RZ, R21 ;  /* 0x000000ffff0b7224 */ /* 0x000fca00078e0015 */
[----:B------:R-:W-:-:S05]  /*37d0*/  FMNMX R11, R11, R10, !PT ;  /* 0x0000000a0b0b7209 */ /* 0x000fca0007800000 */
[----:B------:R-:W-:-:S07]  /*37e0*/  IMAD.MOV.U32 R22, RZ, RZ, R11 ;  /* 0x000000ffff167224 */ /* 0x000fce00078e000b */
[----:B------:R-:W-:Y:S05]  /*37f0*/  WARPSYNC.COLLECTIVE R15, `(.L_x_214) ;  /* 0x000000000f087348 */ /* 0x000fea0003c00000 */
[----:B------:R0:W1:Y:S02]  /*3800*/  SHFL.BFLY P4, R21, R22, R24, R25 ;  /* 0x0c00001816157389 */ /* 0x0000640000080019 */
[----:B01----:R-:W-:Y:S05]  /*3810*/  ENDCOLLECTIVE ;  /* 0x000000000000791b */ /* 0x003fea0003800000 */
.L_x_214:
[----:B------:R-:W-:Y:S02]  /*3820*/  IMAD.MOV.U32 R24, RZ, RZ, 0x4 ;  /* 0x00000004ff187424 */ /* 0x000fe400078e00ff */
[----:B------:R-:W-:-:S05]  /*3830*/  IMAD.MOV.U32 R12, RZ, RZ, R21 ;  /* 0x000000ffff0c7224 */ /* 0x000fca00078e0015 */
[----:B------:R-:W-:-:S05]  /*3840*/  FMNMX R12, R11, R12, !PT ;  /* 0x0000000c0b0c7209 */ /* 0x000fca0007800000 */
[----:B------:R-:W-:-:S07]  /*3850*/  IMAD.MOV.U32 R22, RZ, RZ, R12 ;  /* 0x000000ffff167224 */ /* 0x000fce00078e000c */
[----:B------:R-:W-:Y:S05]  /*3860*/  WARPSYNC.COLLECTIVE R15, `(.L_x_215) ;  /* 0x000000000f087348 */ /* 0x000fea0003c00000 */
[----:B------:R0:W1:Y:S02]  /*3870*/  SHFL.BFLY P4, R21, R22, R24, R25 ;  /* 0x0c00001816157389 */ /* 0x0000640000080019 */
[----:B01----:R-:W-:Y:S05]  /*3880*/  ENDCOLLECTIVE ;  /* 0x000000000000791b */ /* 0x003fea0003800000 */
.L_x_215:
[----:B------:R-:W-:Y:S02]  /*3890*/  IMAD.MOV.U32 R24, RZ, RZ, 0x2 ;  /* 0x00000002ff187424 */ /* 0x000fe400078e00ff */
[----:B------:R-:W-:-:S05]  /*38a0*/  IMAD.MOV.U32 R13, RZ, RZ, R21 ;  /* 0x000000ffff0d7224 */ /* 0x000fca00078e0015 */
[----:B------:R-:W-:-:S04]  /*38b0*/  FMNMX R13, R12, R13, !PT ;  /* 0x0000000d0c0d7209 */ /* 0x000fc80007800000 */
[----:B------:R-:W-:-:S07]  /*38c0*/  MOV R22, R13 ;  /* 0x0000000d00167202 */ /* 0x000fce0000000f00 */
[----:B------:R-:W-:Y:S05]  /*38d0*/  WARPSYNC.COLLECTIVE R15, `(.L_x_216) ;  /* 0x000000000f087348 */ /* 0x000fea0003c00000 */
[----:B------:R0:W1:Y:S02]  /*38e0*/  SHFL.BFLY P4, R21, R22, R24, R25 ;  /* 0x0c00001816157389 */ /* 0x0000640000080019 */
[----:B01----:R-:W-:Y:S05]  /*38f0*/  ENDCOLLECTIVE ;  /* 0x000000000000791b */ /* 0x003fea0003800000 */
.L_x_216:
[----:B------:R-:W-:Y:S02]  /*3900*/  IMAD.MOV.U32 R24, RZ, RZ, 0x1 ;  /* 0x00000001ff187424 */ /* 0x000fe400078e00ff */
[----:B------:R-:W-:-:S05]  /*3910*/  IMAD.MOV.U32 R14, RZ, RZ, R21 ;  /* 0x000000ffff0e7224 */ /* 0x000fca00078e0015 */
[----:B------:R-:W-:-:S05]  /*3920*/  FMNMX R14, R13, R14, !PT ;  /* 0x0000000e0d0e7209 */ /* 0x000fca0007800000 */
[----:B------:R-:W-:-:S07]  /*3930*/  IMAD.MOV.U32 R22, RZ, RZ, R14 ;  /* 0x000000ffff167224 */ /* 0x000fce00078e000e */
[----:B------:R-:W-:Y:S05]  /*3940*/  WARPSYNC.COLLECTIVE R15, `(.L_x_217) ;  /* 0x000000000f087348 */ /* 0x000fea0003c00000 */
[----:B------:R0:W1:Y:S02]  /*3950*/  SHFL.BFLY P4, R21, R22, R24, R25 ;  /* 0x0c00001816157389 */ /* 0x0000640000080019 */
[----:B01----:R-:W-:Y:S05]  /*3960*/  ENDCOLLECTIVE ;  /* 0x000000000000791b */ /* 0x003fea0003800000 */
.L_x_217:
[----:B------:R-:W-:Y:S01]  /*3970*/  MOV R19, R21 ;  /* 0x0000001500137202 */ /* 0x000fe20000000f00 */
[----:B------:R-:W-:Y:S06]  /*3980*/  BRA `(.L_x_218) ;  /* 0xffffffdc00b47947 */ /* 0x000fec000383ffff */
.L_x_184:
[----:B----4-:R-:W-:Y:S02]  /*3990*/  IMAD.MOV.U32 R22, RZ, RZ, R9 ;  /* 0x000000ffff167224 */ /* 0x010fe400078e0009 */
[----:B------:R-:W-:Y:S02]  /*39a0*/  IMAD.MOV.U32 R24, RZ, RZ, 0x10 ;  /* 0x00000010ff187424 */ /* 0x000fe400078e00ff */
[----:B------:R-:W-:Y:S02]  /*39b0*/  IMAD.MOV.U32 R25, RZ, RZ, 0x1f ;  /* 0x0000001fff197424 */ /* 0x000fe400078e00ff */
[----:B0-----:R-:W-:-:S07]  /*39c0*/  IMAD.MOV.U32 R15, RZ, RZ, -0x1 ;  /* 0xffffffffff0f7424 */ /* 0x001fce00078e00ff */
[----:B-123--:R-:W-:Y:S05]  /*39d0*/  WARPSYNC.COLLECTIVE R15, `(.L_x_219) ;  /* 0x000000000f087348 */ /* 0x00efea0003c00000 */
[----:B------:R0:W4:Y:S02]  /*39e0*/  SHFL.BFLY P4, R21, R22, R24, R25 ;  /* 0x0c00001816157389 */ /* 0x0001240000080019 */
[----:B01234-:R-:W-:Y:S05]  /*39f0*/  ENDCOLLECTIVE ;  /* 0x000000000000791b */ /* 0x01ffea0003800000 */
.L_x_219:
[----:B------:R-:W-:Y:S01]  /*3a00*/  IMAD.MOV.U32 R24, RZ, RZ, 0x8 ;  /* 0x00000008ff187424 */ /* 0x000fe200078e00ff */
[----:B------:R-:W-:-:S05]  /*3a10*/  MOV R10, R21 ;  /* 0x00000015000a7202 */ /* 0x000fca0000000f00 */
[----:B------:R-:W-:-:S04]  /*3a20*/  FADD R10, R10, R9 ;  /* 0x000000090a0a7221 */ /* 0x000fc80000000000 */
[----:B------:R-:W-:-:S07]  /*3a30*/  IMAD.MOV.U32 R22, RZ, RZ, R10 ;  /* 0x000000ffff167224 */ /* 0x000fce00078e000a */
[----:B------:R-:W-:Y:S05]  /*3a40*/  WARPSYNC.COLLECTIVE R15, `(.L_x_220) ;  /* 0x000000000f087348 */ /* 0x000fea0003c00000 */
[----:B------:R0:W1:Y:S02]  /*3a50*/  SHFL.BFLY P4, R21, R22, R24, R25 ;  /* 0x0c00001816157389 */ /* 0x0000640000080019 */
[----:B01----:R-:W-:Y:S05]  /*3a60*/  ENDCOLLECTIVE ;  /* 0x000000000000791b */ /* 0x003fea0003800000 */
.L_x_220:
[----:B------:R-:W-:Y:S02]  /*3a70*/  HFMA2 R24, -RZ, RZ, 0, 2.384185791015625e-07 ;  /* 0x00000004ff187431 */ /* 0x000fe400000001ff */
[----:B------:R-:W-:-:S04]  /*3a80*/  IMAD.MOV.U32 R11, RZ, RZ, R21 ;  /* 0x000000ffff0b7224 */ /* 0x000fc800078e0015 */
[----:B------:R-:W-:-:S04]  /*3a90*/  FADD R11, R10, R11 ;  /* 0x0000000b0a0b7221 */ /* 0x000fc80000000000 */
[----:B------:R-:W-:-:S07]  /*3aa0*/  IMAD.MOV.U32 R22, RZ, RZ, R11 ;  /* 0x000000ffff167224 */ /* 0x000fce00078e000b */
[----:B------:R-:W-:Y:S05]  /*3ab0*/  WARPSYNC.COLLECTIVE R15, `(.L_x_221) ;  /* 0x000000000f087348 */ /* 0x000fea0003c00000 */
[----:B------:R0:W1:Y:S02]  /*3ac0*/  SHFL.BFLY P4, R21, R22, R24, R25 ;  /* 0x0c00001816157389 */ /* 0x0000640000080019 */
[----:B01----:R-:W-:Y:S05]  /*3ad0*/  ENDCOLLECTIVE ;  /* 0x000000000000791b */ /* 0x003fea0003800000 */
.L_x_221:
[----:B------:R-:W-:Y:S02]  /*3ae0*/  IMAD.MOV.U32 R24, RZ, RZ, 0x2 ;  /* 0x00000002ff187424 */ /* 0x000fe400078e00ff */
[----:B------:R-:W-:-:S04]  /*3af0*/  IMAD.MOV.U32 R12, RZ, RZ, R21 ;  /* 0x000000ffff0c7224 */ /* 0x000fc800078e0015 */
[----:B------:R-:W-:-:S04]  /*3b00*/  FADD R12, R11, R12 ;  /* 0x0000000c0b0c7221 */ /* 0x000fc80000000000 */
[----:B------:R-:W-:-:S07]  /*3b10*/  IMAD.MOV.U32 R22, RZ, RZ, R12 ;  /* 0x000000ffff167224 */ /* 0x000fce00078e000c */
[----:B------:R-:W-:Y:S05]  /*3b20*/  WARPSYNC.COLLECTIVE R15, `(.L_x_222) ;  /* 0x000000000f087348 */ /* 0x000fea0003c00000 */
[----:B------:R0:W1:Y:S02]  /*3b30*/  SHFL.BFLY P4, R21, R22, R24, R25 ;  /* 0x0c00001816157389 */ /* 0x0000640000080019 */
[----:B01----:R-:W-:Y:S05]  /*3b40*/  ENDCOLLECTIVE ;  /* 0x000000000000791b */ /* 0x003fea0003800000 */
.L_x_222:
[----:B------:R-:W-:Y:S01]  /*3b50*/  IMAD.MOV.U32 R24, RZ, RZ, 0x1 ;  /* 0x00000001ff187424 */ /* 0x000fe200078e00ff */
[----:B------:R-:W-:-:S05]  /*3b60*/  MOV R13, R21 ;  /* 0x00000015000d7202 */ /* 0x000fca0000000f00 */
[----:B------:R-:W-:-:S04]  /*3b70*/  FADD R13, R12, R13 ;  /* 0x0000000d0c0d7221 */ /* 0x000fc80000000000 */
[----:B------:R-:W-:-:S07]  /*3b80*/  IMAD.MOV.U32 R22, RZ, RZ, R13 ;  /* 0x000000ffff167224 */ /* 0x000fce00078e000d */
[----:B------:R-:W-:Y:S05]  /*3b90*/  WARPSYNC.COLLECTIVE R15, `(.L_x_223) ;  /* 0x000000000f087348 */ /* 0x000fea0003c00000 */
[----:B------:R0:W1:Y:S02]  /*3ba0*/  SHFL.BFLY P4, R21, R22, R24, R25 ;  /* 0x0c00001816157389 */ /* 0x0000640000080019 */
[----:B01----:R-:W-:Y:S05]  /*3bb0*/  ENDCOLLECTIVE ;  /* 0x000000000000791b */ /* 0x003fea0003800000 */
.L_x_223:
[----:B------:R-:W-:Y:S01]  /*3bc0*/  IMAD.MOV.U32 R20, RZ, RZ, R21 ;  /* 0x000000ffff147224 */ /* 0x000fe200078e0015 */
[----:B------:R-:W-:Y:S06]  /*3bd0*/  BRA `(.L_x_224) ;  /* 0xffffffe400a47947 */ /* 0x000fec000383ffff */
        .weak           $__internal_2_$__cuda_sm3x_div_rn_noftz_f32_slowpath
        .type           $__internal_2_$__cuda_sm3x_div_rn_noftz_f32_slowpath,@function
        .size           $__internal_2_$__cuda_sm3x_div_rn_noftz_f32_slowpath,(.L_x_239 - $__internal_2_$__cuda_sm3x_div_rn_noftz_f32_slowpath)
$__internal_2_$__cuda_sm3x_div_rn_noftz_f32_slowpath:
[--C-:B------:R-:W-:Y:S01]  /*3be0*/  SHF.R.U32.HI R14, RZ, 0x17, R20.reuse ;  /* 0x00000017ff0e7819 */ /* 0x100fe20000011614 */
[----:B------:R-:W-:Y:S01]  /*3bf0*/  BSSY.RECONVERGENT B3, `(.L_x_225) ;  /* 0x0000063000037945 */ /* 0x000fe20003800200 */
[----:B------:R-:W-:Y:S01]  /*3c00*/  SHF.R.U32.HI R8, RZ, 0x17, R9 ;  /* 0x00000017ff087819 */ /* 0x000fe20000011609 */
[----:B------:R-:W-:Y:S01]  /*3c10*/  IMAD.MOV.U32 R22, RZ, RZ, R20 ;  /* 0x000000ffff167224 */ /* 0x000fe200078e0014 */
[----:B------:R-:W-:Y:S02]  /*3c20*/  LOP3.LUT R14, R14, 0xff, RZ, 0xc0, !PT ;  /* 0x000000ff0e0e7812 */ /* 0x000fe400078ec0ff */
[----:B------:R-:W-:Y:S02]  /*3c30*/  LOP3.LUT R8, R8, 0xff, RZ, 0xc0, !PT ;  /* 0x000000ff08087812 */ /* 0x000fe400078ec0ff */
[----:B------:R-:W-:-:S03]  /*3c40*/  IADD3 R25, PT, PT, R14, -0x1, RZ ;  /* 0xffffffff0e197810 */ /* 0x000fc60007ffe0ff */
[----:B------:R-:W-:Y:S01]  /*3c50*/  VIADD R24, R8, 0xffffffff ;  /* 0xffffffff08187836 */ /* 0x000fe20000000000 */
        /* <DEDUP_REMOVED lines=22> */
[----:B------:R-:W-:Y:S01]  /*3dc0*/  @P0 MOV R21, RZ ;  /* 0x000000ff00150202 */ /* 0x000fe20000000f00 */
[----:B------:R-:W-:Y:S02]  /*3dd0*/  @!P0 IMAD.MOV.U32 R21, RZ, RZ, -0x40 ;  /* 0xffffffc0ff158424 */ /* 0x000fe400078e00ff */
[----:B------:R-:W-:Y:S01]  /*3de0*/  @!P0 FFMA R9, R9, 1.84467440737095516160e+19, RZ ;  /* 0x5f80000009098823 */ /* 0x000fe200000000ff */
[----:B------:R-:W-:Y:S01]  /*3df0*/  @!P1 FFMA R22, R20, 1.84467440737095516160e+19, RZ ;  /* 0x5f80000014169823 */ /* 0x000fe200000000ff */
[----:B------:R-:W-:-:S07]  /*3e00*/  @!P1 VIADD R21, R21, 0x40 ;  /* 0x0000004015159836 */ /* 0x000fce0000000000 */
.L_x_226:
        /* <DEDUP_REMOVED lines=18> */
[----:B------:R-:W-:-:S04]  /*3f30*/  IMAD.IADD R14, R14, 0x1, R21 ;  /* 0x000000010e0e7824 */ /* 0x000fc800078e0215 */
[----:B------:R-:W-:-:S05]  /*3f40*/  VIADD R24, R14, 0xffffffff ;  /* 0xffffffff0e187836 */ /* 0x000fca0000000000 */
        /* <DEDUP_REMOVED lines=15> */
[----:B------:R-:W-:Y:S01]  /*4040*/  IADD3 R9, PT, PT, R14, 0x20, RZ ;  /* 0x000000200e097810 */ /* 0x000fe20007ffe0ff */
[----:B------:R-:W-:Y:S01]  /*4050*/  IMAD.MOV R14, RZ, RZ, -R14 ;  /* 0x000000ffff0e7224 */ /* 0x000fe200078e0a0e */
[----:B------:R-:W-:-:S02]  /*4060*/  LOP3.LUT R24, R24, 0x800000, RZ, 0xfc, !PT ;  /* 0x0080000018187812 */ /* 0x000fc400078efcff */
        /* <DEDUP_REMOVED lines=9> */
[----:B------:R-:W-:-:S05]  /*4100*/  LOP3.LUT R21, R22, R21, RZ, 0xc0, !PT ;  /* 0x0000001516157212 */ /* 0x000fca00078ec0ff */
[----:B------:R-:W-:-:S05]  /*4110*/  IMAD.IADD R21, R14, 0x1, R21 ;  /* 0x000000010e157824 */ /* 0x000fca00078e0215 */
[----:B------:R-:W-:Y:S01]  /*4120*/  LOP3.LUT R8, R21, R8, RZ, 0xfc, !PT ;  /* 0x0000000815087212 */ /* 0x000fe200078efcff */
[----:B------:R-:W-:Y:S06]  /*4130*/  BRA `(.L_x_234) ;  /* 0x0000000000107947 */ /* 0x000fec0003800000 */
.L_x_233:
[----:B------:R-:W-:-:S04]  /*4140*/  LOP3.LUT R8, R8, 0x80000000, RZ, 0xc0, !PT ;  /* 0x8000000008087812 */ /* 0x000fc800078ec0ff */
[----:B------:R-:W-:Y:S01]  /*4150*/  LOP3.LUT R8, R8, 0x7f800000, RZ, 0xfc, !PT ;  /* 0x7f80000008087812 */ /* 0x000fe200078efcff */
[----:B------:R-:W-:Y:S06]  /*4160*/  BRA `(.L_x_234) ;  /* 0x0000000000047947 */ /* 0x000fec0003800000 */
.L_x_232:
[----:B------:R-:W-:-:S07]  /*4170*/  IMAD R8, R21, 0x800000, R8 ;  /* 0x0080000015087824 */ /* 0x000fce00078e0208 */
.L_x_234:
[----:B------:R-:W-:Y:S05]  /*4180*/  BSYNC.RECONVERGENT B4 ;  /* 0x0000000000047941 */ /* 0x000fea0003800200 */
.L_x_231:
[----:B------:R-:W-:Y:S05]  /*4190*/  BRA `(.L_x_235) ;  /* 0x0000000000207947 */ /* 0x000fea0003800000 */
.L_x_230:
[----:B------:R-:W-:-:S04]  /*41a0*/  LOP3.LUT R8, R22, 0x80000000, R9, 0x48, !PT ;  /* 0x8000000016087812 */ /* 0x000fc800078e4809 */
[----:B------:R-:W-:Y:S01]  /*41b0*/  LOP3.LUT R8, R8, 0x7f800000, RZ, 0xfc, !PT ;  /* 0x7f80000008087812 */ /* 0x000fe200078efcff */
[----:B------:R-:W-:Y:S06]  /*41c0*/  BRA `(.L_x_235) ;  /* 0x0000000000147947 */ /* 0x000fec0003800000 */
.L_x_229:
[----:B------:R-:W-:Y:S01]  /*41d0*/  LOP3.LUT R8, R22, 0x80000000, R9, 0x48, !PT ;  /* 0x8000000016087812 */ /* 0x000fe200078e4809 */
[----:B------:R-:W-:Y:S06]  /*41e0*/  BRA `(.L_x_235) ;  /* 0x00000000000c7947 */ /* 0x000fec0003800000 */
.L_x_228:
[----:B------:R-:W0:Y:S01]  /*41f0*/  MUFU.RSQ R8, -QNAN ;  /* 0xffc0000000087908 */ /* 0x000e220000001400 */
[----:B------:R-:W-:Y:S05]  /*4200*/  BRA `(.L_x_235) ;  /* 0x0000000000047947 */ /* 0x000fea0003800000 */
.L_x_227:
[----:B------:R-:W-:-:S07]  /*4210*/  FADD.FTZ R8, R9, R20 ;  /* 0x0000001409087221 */ /* 0x000fce0000010000 */
.L_x_235:
[----:B------:R-:W-:Y:S05]  /*4220*/  BSYNC.RECONVERGENT B3 ;  /* 0x0000000000037941 */ /* 0x000fea0003800200 */
.L_x_225:
[----:B0-----:R-:W-:Y:S01]  /*4230*/  MOV R14, R8 ;  /* 0x00000008000e7202 */ /* 0x001fe20000000f00 */
[----:B------:R-:W-:Y:S02]  /*4240*/  IMAD.MOV.U32 R8, RZ, RZ, R12 ;  /* 0x000000ffff087224 */ /* 0x000fe400078e000c */
[----:B------:R-:W-:-:S04]  /*4250*/  IMAD.MOV.U32 R9, RZ, RZ, 0x0 ;  /* 0x00000000ff097424 */ /* 0x000fc800078e00ff */
[----:B------:R-:W-:Y:S05]  /*4260*/  RET.REL.NODEC R8 `(_Z24attention_forward_kernelIfEvPKT_S2_S2_PS0_iiiibf) ;  /* 0xffffffbc08647950 */ /* 0x000fea0003c3ffff */
.L_x_236:
        /* <DEDUP_REMOVED lines=9> */
.L_x_239:


//--------------------- .nv.shared._Z24attention_forward_kernelI13__nv_bfloat16EvPKT_S3_S3_PS1_iiiibf --------------------------
	.section	.nv.shared._Z24attention_forward_kernelI13__nv_bfloat16EvPKT_S3_S3_PS1_iiiibf,"aw",@nobits
	.sectionflags	@""
	.align	16
.nv.shared._Z24attention_forward_kernelI13__nv_bfloat16EvPKT_S3_S3_PS1_iiiibf:
	.zero		1280


//--------------------- .nv.shared.reserved.0     --------------------------
	.section	.nv.shared.reserved.0,"aw",@nobits
	.weak		__nv_reservedSMEM_offset_0_alias
	.size		__nv_reservedSMEM_offset_0_alias, 0, 64
	.other		__nv_reservedSMEM_offset_0_alias,@"STO_CUDA_RESERVED_SHARED STV_DEFAULT"
__nv_reservedSMEM_offset_0_alias:
	.zero		0
	.zero		64


//--------------------- .nv.shared._Z24attention_forward_kernelI6__halfEvPKT_S3_S3_PS1_iiiibf --------------------------
	.section	.nv.shared._Z24attention_forward_kernelI6__halfEvPKT_S3_S3_PS1_iiiibf,"aw",@nobits
	.sectionflags	@""
	.align	16
.nv.shared._Z24attention_forward_kernelI6__halfEvPKT_S3_S3_PS1_iiiibf:
	.zero		1280


//--------------------- .nv.shared._Z24attention_forward_kernelIfEvPKT_S2_S2_PS0_iiiibf --------------------------
	.section	.nv.shared._Z24attention_forward_kernelIfEvPKT_S2_S2_PS0_iiiibf,"aw",@nobits
	.sectionflags	@""
	.align	16
.nv.shared._Z24attention_forward_kernelIfEvPKT_S2_S2_PS0_iiiibf:
	.zero		1280


//--------------------- .nv.constant0._Z24attention_forward_kernelI13__nv_bfloat16EvPKT_S3_S3_PS1_iiiibf --------------------------
	.section	.nv.constant0._Z24attention_forward_kernelI13__nv_bfloat16EvPKT_S3_S3_PS1_iiiibf,"a",@progbits
	.sectionflags	@""
	.align	4
.nv.constant0._Z24attention_forward_kernelI13__nv_bfloat16EvPKT_S3_S3_PS1_iiiibf:
	.zero		952


//--------------------- .nv.constant0._Z24attention_forward_kernelI6__halfEvPKT_S3_S3_PS1_iiiibf --------------------------
	.section	.nv.constant0._Z24attention_forward_kernelI6__halfEvPKT_S3_S3_PS1_iiiibf,"a",@progbits
	.sectionflags	@""
	.align	4
.nv.constant0._Z24attention_forward_kernelI6__halfEvPKT_S3_S3_PS1_iiiibf:
	.zero		952


//--------------------- .nv.constant0._Z24attention_forward_kernelIfEvPKT_S2_S2_PS0_iiiibf --------------------------
	.section	.nv.constant0._Z24attention_forward_kernelIfEvPKT_S2_S2_PS0_iiiibf,"a",@progbits
	.sectionflags	@""
	.align	4
.nv.constant0._Z24attention_forward_kernelIfEvPKT_S2_S2_PS0_iiiibf:
	.zero		952


//--------------------- SYMBOLS --------------------------

	.type		.nv.reservedSmem.offset0,@object
	.size		.nv.reservedSmem.offset0,0x4
	.type		.nv.reservedSmem.cap,@object
	.size		.nv.reservedSmem.cap,0x4
